	.target	sm_100

	.elftype	@"ET_EXEC"


//--------------------- .note.nv.tkinfo           --------------------------
	.section	.note.nv.tkinfo,"",@"SHT_NOTE"
	.sectionflags	@"SHF_NOTE_NV_TKINFO"
	.tkinfo
        /*0018*/ 	.word	0x00000081
        /*0030*/ 	.string	""
        /*0030*/ 	.string	"ptxas"
        /*0030*/ 	.string	"Cuda compilation tools, release 12.9, V12.9.86"
        /*0030*/ 	.string	"Build cuda_12.9.r12.9/compiler.36037853_0"
        /*0030*/ 	.string	"-regUsageLevel 10 -arch sm_100f -m 64 "



//--------------------- .note.nv.cuver            --------------------------
	.section	.note.nv.cuver,"",@"SHT_NOTE"
	.sectionflags	@"SHF_NOTE_NV_CUVER"
        /*0018*/ 	.short	0x0001
        /*001a*/ 	.short	0x0064
        /*001c*/ 	.short	0x0001
        /*001e*/ 	.short	0x0000
        /*0020*/ 	.short	0x0001
        /*0022*/ 	.short	0x0000


//--------------------- .nv.info                  --------------------------
	.section	.nv.info,"",@"SHT_CUDA_INFO"
	.align	4


	//----- nvinfo : EIATTR_REGCOUNT
	.align		4
        /*0000*/ 	.byte	0x04, 0x2f
        /*0002*/ 	.short	(.L_15 - .L_14)
	.align		4
.L_14:
        /*0004*/ 	.word	index@(_ZN9deep_gemm24sm100_fp8_gemm_1d1d_implILN4cute4UMMA5MajorE0ELS3_0ELj0ELj4096ELj7168ELj128ELj224ELj128ELj64ELj128ELj128ELj64ELj4ELj128ELj128ELj1ELb0ELj149ELNS_8GemmTypeE1ELb0EN7cutlass10bfloat16_tENS_16EpilogueIdentityEEEvPijjj14CUtensorMap_stS9_S9_S9_S9_)
        /*0008*/ 	.word	0x00000038


	//----- nvinfo : EIATTR_FRAME_SIZE
	.align		4
.L_15:
        /*000c*/ 	.byte	0x04, 0x11
        /*000e*/ 	.short	(.L_17 - .L_16)
	.align		4
.L_16:
        /*0010*/ 	.word	index@($__internal_3_$__cuda_sm20_div_u16)
        /*0014*/ 	.word	0x00000000


	//----- nvinfo : EIATTR_FRAME_SIZE
	.align		4
.L_17:
        /*0018*/ 	.byte	0x04, 0x11
        /*001a*/ 	.short	(.L_19 - .L_18)
	.align		4
.L_18:
        /*001c*/ 	.word	index@($__internal_2_$__cuda_sm10x_tcgen05_guardrail_trap_unallocated_columns_being_dealloced)
        /*0020*/ 	.word	0x00000000


	//----- nvinfo : EIATTR_FRAME_SIZE
	.align		4
.L_19:
        /*0024*/ 	.byte	0x04, 0x11
        /*0026*/ 	.short	(.L_21 - .L_20)
	.align		4
.L_20:
        /*0028*/ 	.word	index@($__internal_1_$__cuda_sm10x_tcgen05_guardrail_trap_phase_invalid_during_alloc)
        /*002c*/ 	.word	0x00000000


	//----- nvinfo : EIATTR_FRAME_SIZE
	.align		4
.L_21:
        /*0030*/ 	.byte	0x04, 0x11
        /*0032*/ 	.short	(.L_23 - .L_22)
	.align		4
.L_22:
        /*0034*/ 	.word	index@($__internal_0_$__cuda_sm10x_tcgen05_guardrail_trap_col_being_dealloced_not_returned_by_alloc)
        /*0038*/ 	.word	0x00000000


	//----- nvinfo : EIATTR_FRAME_SIZE
	.align		4
.L_23:
        /*003c*/ 	.byte	0x04, 0x11
        /*003e*/ 	.short	(.L_25 - .L_24)
	.align		4
.L_24:
        /*0040*/ 	.word	index@(_ZN9deep_gemm24sm100_fp8_gemm_1d1d_implILN4cute4UMMA5MajorE0ELS3_0ELj0ELj4096ELj7168ELj128ELj224ELj128ELj64ELj128ELj128ELj64ELj4ELj128ELj128ELj1ELb0ELj149ELNS_8GemmTypeE1ELb0EN7cutlass10bfloat16_tENS_16EpilogueIdentityEEEvPijjj14CUtensorMap_stS9_S9_S9_S9_)
        /*0044*/ 	.word	0x00000000


	//----- nvinfo : EIATTR_MIN_STACK_SIZE
	.align		4
.L_25:
        /*0048*/ 	.byte	0x04, 0x12
        /*004a*/ 	.short	(.L_27 - .L_26)
	.align		4
.L_26:
        /*004c*/ 	.word	index@(_ZN9deep_gemm24sm100_fp8_gemm_1d1d_implILN4cute4UMMA5MajorE0ELS3_0ELj0ELj4096ELj7168ELj128ELj224ELj128ELj64ELj128ELj128ELj64ELj4ELj128ELj128ELj1ELb0ELj149ELNS_8GemmTypeE1ELb0EN7cutlass10bfloat16_tENS_16EpilogueIdentityEEEvPijjj14CUtensorMap_stS9_S9_S9_S9_)
        /*0050*/ 	.word	0x00000000
.L_27:


//--------------------- .nv.info._ZN9deep_gemm24sm100_fp8_gemm_1d1d_implILN4cute4UMMA5MajorE0ELS3_0ELj0ELj4096ELj7168ELj128ELj224ELj128ELj64ELj128ELj128ELj64ELj4ELj128ELj128ELj1ELb0ELj149ELNS_8GemmTypeE1ELb0EN7cutlass10bfloat16_tENS_16EpilogueIdentityEEEvPijjj14CUtensorMap_stS9_S9_S9_S9_ --------------------------
	.section	.nv.info._ZN9deep_gemm24sm100_fp8_gemm_1d1d_implILN4cute4UMMA5MajorE0ELS3_0ELj0ELj4096ELj7168ELj128ELj224ELj128ELj64ELj128ELj128ELj64ELj4ELj128ELj128ELj1ELb0ELj149ELNS_8GemmTypeE1ELb0EN7cutlass10bfloat16_tENS_16EpilogueIdentityEEEvPijjj14CUtensorMap_stS9_S9_S9_S9_,"",@"SHT_CUDA_INFO"
	.sectionflags	@""
	.align	4


	//----- nvinfo : EIATTR_CUDA_API_VERSION
	.align		4
        /*0000*/ 	.byte	0x04, 0x37
        /*0002*/ 	.short	(.L_29 - .L_28)
.L_28:
        /*0004*/ 	.word	0x00000081


	//----- nvinfo : EIATTR_KPARAM_INFO
	.align		4
.L_29:
        /*0008*/ 	.byte	0x04, 0x17
        /*000a*/ 	.short	(.L_31 - .L_30)
.L_30:
        /*000c*/ 	.word	0x00000000
        /*0010*/ 	.short	0x0008
        /*0012*/ 	.short	0x0240
        /*0014*/ 	.byte	0x00, 0xf0, 0x01, 0x02


	//----- nvinfo : EIATTR_KPARAM_INFO
	.align		4
.L_31:
        /*0018*/ 	.byte	0x04, 0x17
        /*001a*/ 	.short	(.L_33 - .L_32)
.L_32:
        /*001c*/ 	.word	0x00000000
        /*0020*/ 	.short	0x0007
        /*0022*/ 	.short	0x01c0
        /*0024*/ 	.byte	0x00, 0xf0, 0x01, 0x02


	//----- nvinfo : EIATTR_KPARAM_INFO
	.align		4
.L_33:
        /*0028*/ 	.byte	0x04, 0x17
        /*002a*/ 	.short	(.L_35 - .L_34)
.L_34:
        /*002c*/ 	.word	0x00000000
        /*0030*/ 	.short	0x0006
        /*0032*/ 	.short	0x0140
        /*0034*/ 	.byte	0x00, 0xf0, 0x01, 0x02


	//----- nvinfo : EIATTR_KPARAM_INFO
	.align		4
.L_35:
        /*0038*/ 	.byte	0x04, 0x17
        /*003a*/ 	.short	(.L_37 - .L_36)
.L_36:
        /*003c*/ 	.word	0x00000000
        /*0040*/ 	.short	0x0005
        /*0042*/ 	.short	0x00c0
        /*0044*/ 	.byte	0x00, 0xf0, 0x01, 0x02


	//----- nvinfo : EIATTR_KPARAM_INFO
	.align		4
.L_37:
        /*0048*/ 	.byte	0x04, 0x17
        /*004a*/ 	.short	(.L_39 - .L_38)
.L_38:
        /*004c*/ 	.word	0x00000000
        /*0050*/ 	.short	0x0004
        /*0052*/ 	.short	0x0040
        /*0054*/ 	.byte	0x00, 0xf0, 0x01, 0x02


	//----- nvinfo : EIATTR_KPARAM_INFO
	.align		4
.L_39:
        /*0058*/ 	.byte	0x04, 0x17
        /*005a*/ 	.short	(.L_41 - .L_40)
.L_40:
        /*005c*/ 	.word	0x00000000
        /*0060*/ 	.short	0x0003
        /*0062*/ 	.short	0x0010
        /*0064*/ 	.byte	0x00, 0xf0, 0x11, 0x00


	//----- nvinfo : EIATTR_KPARAM_INFO
	.align		4
.L_41:
        /*0068*/ 	.byte	0x04, 0x17
        /*006a*/ 	.short	(.L_43 - .L_42)
.L_42:
        /*006c*/ 	.word	0x00000000
        /*0070*/ 	.short	0x0002
        /*0072*/ 	.short	0x000c
        /*0074*/ 	.byte	0x00, 0xf0, 0x11, 0x00


	//----- nvinfo : EIATTR_KPARAM_INFO
	.align		4
.L_43:
        /*0078*/ 	.byte	0x04, 0x17
        /*007a*/ 	.short	(.L_45 - .L_44)
.L_44:
        /*007c*/ 	.word	0x00000000
        /*0080*/ 	.short	0x0001
        /*0082*/ 	.short	0x0008
        /*0084*/ 	.byte	0x00, 0xf0, 0x11, 0x00


	//----- nvinfo : EIATTR_KPARAM_INFO
	.align		4
.L_45:
        /*0088*/ 	.byte	0x04, 0x17
        /*008a*/ 	.short	(.L_47 - .L_46)
.L_46:
        /*008c*/ 	.word	0x00000000
        /*0090*/ 	.short	0x0000
        /*0092*/ 	.short	0x0000
        /*0094*/ 	.byte	0x00, 0xf5, 0x21, 0x00


	//----- nvinfo : EIATTR_AT_ENTRY_FRAGMENTS
	.align		4
.L_47:
        /*0098*/ 	.byte	0x04, 0x4f
        /*009a*/ 	.short	(.L_49 - .L_48)


	//   ....[0]....
.L_48:
        /*009c*/ 	.word	0x00000004


	//----- nvinfo : EIATTR_RESERVED_SMEM_USED
	.align		4
.L_49:
        /*00a0*/ 	.byte	0x01, 0x41
	.zero		2


	//----- nvinfo : EIATTR_SPARSE_MMA_MASK
	.align		4
        /*00a4*/ 	.byte	0x03, 0x50
        /*00a6*/ 	.short	0x0000


	//----- nvinfo : EIATTR_TCGEN05_1CTA_USED
	.align		4
        /*00a8*/ 	.byte	0x01, 0x51
	.zero		2


	//----- nvinfo : EIATTR_MAXREG_COUNT
	.align		4
        /*00ac*/ 	.byte	0x03, 0x1b
        /*00ae*/ 	.short	0x00ff


	//----- nvinfo : EIATTR_NUM_BARRIERS
	.align		4
        /*00b0*/ 	.byte	0x02, 0x4c
        /*00b2*/ 	.byte	0x09
	.zero		1


	//----- nvinfo : EIATTR_INT_WARP_WIDE_INSTR_OFFSETS
	.align		4
        /*00b4*/ 	.byte	0x04, 0x31
        /*00b6*/ 	.short	(.L_51 - .L_50)


	//   ....[0]....
.L_50:
        /*00b8*/ 	.word	0x00004010


	//   ....[1]....
        /*00bc*/ 	.word	0x00004030


	//----- nvinfo : EIATTR_COOP_GROUP_MASK_REGIDS
	.align		4
.L_51:
        /*00c0*/ 	.byte	0x04, 0x29
        /*00c2*/ 	.short	(.L_53 - .L_52)


	//   ....[0]....
.L_52:
        /*00c4*/ 	.word	0xffffffff


	//   ....[1]....
        /*00c8*/ 	.word	0xffffffff


	//   ....[2]....
        /*00cc*/ 	.word	0xffffffff


	//   ....[3]....
        /*00d0*/ 	.word	0xffffffff


	//   ....[4]....
        /*00d4*/ 	.word	0xffffffff


	//   ....[5]....
        /*00d8*/ 	.word	0xffffffff


	//   ....[6]....
        /*00dc*/ 	.word	0xffffffff


	//   ....[7]....
        /*00e0*/ 	.word	0xffffffff


	//   ....[8]....
        /*00e4*/ 	.word	0xffffffff


	//   ....[9]....
        /*00e8*/ 	.word	0xffffffff


	//   ....[10]....
        /*00ec*/ 	.word	0xffffffff


	//   ....[11]....
        /*00f0*/ 	.word	0xffffffff


	//   ....[12]....
        /*00f4*/ 	.word	0xffffffff


	//   ....[13]....
        /*00f8*/ 	.word	0xffffffff


	//----- nvinfo : EIATTR_COOP_GROUP_INSTR_OFFSETS
	.align		4
.L_53:
        /*00fc*/ 	.byte	0x04, 0x28
        /*00fe*/ 	.short	(.L_55 - .L_54)


	//   ....[0]....
.L_54:
        /*0100*/ 	.word	0x00000030


	//   ....[1]....
        /*0104*/ 	.word	0x00000470


	//   ....[2]....
        /*0108*/ 	.word	0x00000730


	//   ....[3]....
        /*010c*/ 	.word	0x00000b70


	//   ....[4]....
        /*0110*/ 	.word	0x00000c20


	//   ....[5]....
        /*0114*/ 	.word	0x00000cd0


	//   ....[6]....
        /*0118*/ 	.word	0x000012c0


	//   ....[7]....
        /*011c*/ 	.word	0x000012e0


	//   ....[8]....
        /*0120*/ 	.word	0x00001300


	//   ....[9]....
        /*0124*/ 	.word	0x00001550


	//   ....[10]....
        /*0128*/ 	.word	0x00001580


	//   ....[11]....
        /*012c*/ 	.word	0x000015c0


	//   ....[12]....
        /*0130*/ 	.word	0x00003f30


	//   ....[13]....
        /*0134*/ 	.word	0x000040f0


	//----- nvinfo : EIATTR_VRC_CTA_INIT_COUNT
	.align		4
.L_55:
        /*0138*/ 	.byte	0x02, 0x4a
        /*013a*/ 	.byte	0x80
	.zero		1


	//----- nvinfo : EIATTR_MBARRIER_INSTR_OFFSETS
	.align		4
        /*013c*/ 	.byte	0x04, 0x39
        /*013e*/ 	.short	(.L_57 - .L_56)


	//   ....[0]....
.L_56:
        /*0140*/ 	.word	0x00000330
        /*0144*/ 	.word	0x000000ff
        /*0148*/ 	.word	0x00031800
        /*014c*/ 	.short	0x0100
        /*014e*/ 	.byte	0x05
	.zero		1


	//   ....[1]....
        /*0150*/ 	.word	0x00000340
        /*0154*/ 	.word	0x000000ff
        /*0158*/ 	.word	0x00031820
        /*015c*/ 	.short	0x0100
        /*015e*/ 	.byte	0x05
	.zero		1


	//   ....[2]....
        /*0160*/ 	.word	0x00000350
        /*0164*/ 	.word	0x000000ff
        /*0168*/ 	.word	0x00031840
        /*016c*/ 	.short	0x0100
        /*016e*/ 	.byte	0x05
	.zero		1


	//   ....[3]....
        /*0170*/ 	.word	0x00000360
        /*0174*/ 	.word	0x000000ff
        /*0178*/ 	.word	0x00031808
        /*017c*/ 	.short	0x0100
        /*017e*/ 	.byte	0x05
	.zero		1


	//   ....[4]....
        /*0180*/ 	.word	0x00000370
        /*0184*/ 	.word	0x000000ff
        /*0188*/ 	.word	0x00031828
        /*018c*/ 	.short	0x0100
        /*018e*/ 	.byte	0x05
	.zero		1


	//   ....[5]....
        /*0190*/ 	.word	0x00000380
        /*0194*/ 	.word	0x000000ff
        /*0198*/ 	.word	0x00031848
        /*019c*/ 	.short	0x0100
        /*019e*/ 	.byte	0x05
	.zero		1


	//   ....[6]....
        /*01a0*/ 	.word	0x00000390
        /*01a4*/ 	.word	0x000000ff
        /*01a8*/ 	.word	0x00031810
        /*01ac*/ 	.short	0x0100
        /*01ae*/ 	.byte	0x05
	.zero		1


	//   ....[7]....
        /*01b0*/ 	.word	0x000003a0
        /*01b4*/ 	.word	0x000000ff
        /*01b8*/ 	.word	0x00031830
        /*01bc*/ 	.short	0x0100
        /*01be*/ 	.byte	0x05
	.zero		1


	//   ....[8]....
        /*01c0*/ 	.word	0x000003b0
        /*01c4*/ 	.word	0x000000ff
        /*01c8*/ 	.word	0x00031850
        /*01cc*/ 	.short	0x0100
        /*01ce*/ 	.byte	0x05
	.zero		1


	//   ....[9]....
        /*01d0*/ 	.word	0x000003c0
        /*01d4*/ 	.word	0x000000ff
        /*01d8*/ 	.word	0x00031818
        /*01dc*/ 	.short	0x0100
        /*01de*/ 	.byte	0x05
	.zero		1


	//   ....[10]....
        /*01e0*/ 	.word	0x000003d0
        /*01e4*/ 	.word	0x000000ff
        /*01e8*/ 	.word	0x00031838
        /*01ec*/ 	.short	0x0100
        /*01ee*/ 	.byte	0x05
	.zero		1


	//   ....[11]....
        /*01f0*/ 	.word	0x000003e0
        /*01f4*/ 	.word	0x000000ff
        /*01f8*/ 	.word	0x00031858
        /*01fc*/ 	.short	0x0100
        /*01fe*/ 	.byte	0x05
	.zero		1


	//   ....[12]....
        /*0200*/ 	.word	0x000003f0
        /*0204*/ 	.word	0x000000ff
        /*0208*/ 	.word	0x00031860
        /*020c*/ 	.short	0x0100
        /*020e*/ 	.byte	0x05
	.zero		1


	//   ....[13]....
        /*0210*/ 	.word	0x00000400
        /*0214*/ 	.word	0x000000ff
        /*0218*/ 	.word	0x00031870
        /*021c*/ 	.short	0x0100
        /*021e*/ 	.byte	0x05
	.zero		1


	//   ....[14]....
        /*0220*/ 	.word	0x00000410
        /*0224*/ 	.word	0x000000ff
        /*0228*/ 	.word	0x00031868
        /*022c*/ 	.short	0x0100
        /*022e*/ 	.byte	0x05
	.zero		1


	//   ....[15]....
        /*0230*/ 	.word	0x00000420
        /*0234*/ 	.word	0x000000ff
        /*0238*/ 	.word	0x00031878
        /*023c*/ 	.short	0x0100
        /*023e*/ 	.byte	0x05
	.zero		1


	//   ....[16]....
        /*0240*/ 	.word	0x00000a20
        /*0244*/ 	.word	0x00000002
        /*0248*/ 	.word	0x00031800
        /*024c*/ 	.short	0x010a
        /*024e*/ 	.byte	0xff
	.zero		1


	//   ....[17]....
        /*0250*/ 	.word	0x00000db0
        /*0254*/ 	.word	0x00000002
        /*0258*/ 	.word	0x00000000
        /*025c*/ 	.short	0x0101
        /*025e*/ 	.byte	0xff
	.zero		1


	//   ....[18]....
        /*0260*/ 	.word	0x000010d0
        /*0264*/ 	.word	0x00000000
        /*0268*/ 	.word	0x00031870
        /*026c*/ 	.short	0x010a
        /*026e*/ 	.byte	0x08
	.zero		1


	//   ....[19]....
        /*0270*/ 	.word	0x00001150
        /*0274*/ 	.word	0x000000ff
        /*0278*/ 	.word	0x00031840
        /*027c*/ 	.short	0x010a
        /*027e*/ 	.byte	0x0a
	.zero		1


	//   ....[20]....
        /*0280*/ 	.word	0x00001520
        /*0284*/ 	.word	0x000000ff
        /*0288*/ 	.word	0x00031840
        /*028c*/ 	.short	0x010a
        /*028e*/ 	.byte	0x0d
	.zero		1


	//   ....[21]....
        /*0290*/ 	.word	0x00001b20
        /*0294*/ 	.word	0x00000008
        /*0298*/ 	.word	0x00031820
        /*029c*/ 	.short	0x010a
        /*029e*/ 	.byte	0xff
	.zero		1


	//   ....[22]....
        /*02a0*/ 	.word	0x00001e60
        /*02a4*/ 	.word	0x00000008
        /*02a8*/ 	.word	0x00031828
        /*02ac*/ 	.short	0x010a
        /*02ae*/ 	.byte	0xff
	.zero		1


	//   ....[23]....
        /*02b0*/ 	.word	0x00001fc0
        /*02b4*/ 	.word	0x00000008
        /*02b8*/ 	.word	0x00031830
        /*02bc*/ 	.short	0x010a
        /*02be*/ 	.byte	0xff
	.zero		1


	//   ....[24]....
        /*02c0*/ 	.word	0x00002110
        /*02c4*/ 	.word	0x00000008
        /*02c8*/ 	.word	0x00031838
        /*02cc*/ 	.short	0x010a
        /*02ce*/ 	.byte	0xff
	.zero		1


	//   ....[25]....
        /*02d0*/ 	.word	0x000025f0
        /*02d4*/ 	.word	0x00000002
        /*02d8*/ 	.word	0x00031860
        /*02dc*/ 	.short	0x010a
        /*02de*/ 	.byte	0xff
	.zero		1


	//   ....[26]....
        /*02e0*/ 	.word	0x00003db0
        /*02e4*/ 	.word	0x00000002
        /*02e8*/ 	.word	0x00000000
        /*02ec*/ 	.short	0x0101
        /*02ee*/ 	.byte	0xff
	.zero		1


	//   ....[27]....
        /*02f0*/ 	.word	0x00004120
        /*02f4*/ 	.word	0x00000002
        /*02f8*/ 	.word	0x00031800
        /*02fc*/ 	.short	0x010a
        /*02fe*/ 	.byte	0xff
	.zero		1


	//   ....[28]....
        /*0300*/ 	.word	0x000041a0
        /*0304*/ 	.word	0x00000000
        /*0308*/ 	.word	0x00031870
        /*030c*/ 	.short	0x010a
        /*030e*/ 	.byte	0xff
	.zero		1


	//   ....[29]....
        /*0310*/ 	.word	0x00004210
        /*0314*/ 	.word	0x00000002
        /*0318*/ 	.word	0x00031840
        /*031c*/ 	.short	0x010a
        /*031e*/ 	.byte	0xff
	.zero		1


	//   ....[30]....
        /*0320*/ 	.word	0x00004280
        /*0324*/ 	.word	0x00000002
        /*0328*/ 	.word	0x00031840
        /*032c*/ 	.short	0x010a
        /*032e*/ 	.byte	0xff
	.zero		1


	//   ....[31]....
        /*0330*/ 	.word	0x000042f0
        /*0334*/ 	.word	0x00000008
        /*0338*/ 	.word	0x00031820
        /*033c*/ 	.short	0x010a
        /*033e*/ 	.byte	0xff
	.zero		1


	//   ....[32]....
        /*0340*/ 	.word	0x00004360
        /*0344*/ 	.word	0x00000008
        /*0348*/ 	.word	0x00031828
        /*034c*/ 	.short	0x010a
        /*034e*/ 	.byte	0xff
	.zero		1


	//   ....[33]....
        /*0350*/ 	.word	0x000043d0
        /*0354*/ 	.word	0x00000008
        /*0358*/ 	.word	0x00031830
        /*035c*/ 	.short	0x010a
        /*035e*/ 	.byte	0xff
	.zero		1


	//   ....[34]....
        /*0360*/ 	.word	0x00004440
        /*0364*/ 	.word	0x00000008
        /*0368*/ 	.word	0x00031838
        /*036c*/ 	.short	0x010a
        /*036e*/ 	.byte	0xff
	.zero		1


	//   ....[35]....
        /*0370*/ 	.word	0x000044a0
        /*0374*/ 	.word	0x00000002
        /*0378*/ 	.word	0x00031860
        /*037c*/ 	.short	0x010a
        /*037e*/ 	.byte	0xff
	.zero		1


	//----- nvinfo : EIATTR_NUM_MBARRIERS
	.align		4
.L_57:
        /*0380*/ 	.byte	0x03, 0x38
        /*0382*/ 	.short	0x0010


	//----- nvinfo : EIATTR_EXIT_INSTR_OFFSETS
	.align		4
        /*0384*/ 	.byte	0x04, 0x1c
        /*0386*/ 	.short	(.L_59 - .L_58)


	//   ....[0]....
.L_58:
        /*0388*/ 	.word	0x00000830


	//   ....[1]....
        /*038c*/ 	.word	0x00000e10


	//   ....[2]....
        /*0390*/ 	.word	0x00000ef0


	//   ....[3]....
        /*0394*/ 	.word	0x00001840


	//   ....[4]....
        /*0398*/ 	.word	0x000018b0


	//   ....[5]....
        /*039c*/ 	.word	0x000022a0


	//   ....[6]....
        /*03a0*/ 	.word	0x00002300


	//   ....[7]....
        /*03a4*/ 	.word	0x00003f10


	//   ....[8]....
        /*03a8*/ 	.word	0x00004100


	//----- nvinfo : EIATTR_MAX_THREADS
	.align		4
.L_59:
        /*03ac*/ 	.byte	0x04, 0x05
        /*03ae*/ 	.short	(.L_61 - .L_60)
.L_60:
        /*03b0*/ 	.word	0x00000100
        /*03b4*/ 	.word	0x00000001
        /*03b8*/ 	.word	0x00000001


	//----- nvinfo : EIATTR_CRS_STACK_SIZE
	.align		4
.L_61:
        /*03bc*/ 	.byte	0x04, 0x1e
        /*03be*/ 	.short	(.L_63 - .L_62)
.L_62:
        /*03c0*/ 	.word	0x00000000


	//----- nvinfo : EIATTR_CBANK_PARAM_SIZE
	.align		4
.L_63:
        /*03c4*/ 	.byte	0x03, 0x19
        /*03c6*/ 	.short	0x02c0


	//----- nvinfo : EIATTR_PARAM_CBANK
	.align		4
        /*03c8*/ 	.byte	0x04, 0x0a
        /*03ca*/ 	.short	(.L_65 - .L_64)
	.align		4
.L_64:
        /*03cc*/ 	.word	index@(.nv.constant0._ZN9deep_gemm24sm100_fp8_gemm_1d1d_implILN4cute4UMMA5MajorE0ELS3_0ELj0ELj4096ELj7168ELj128ELj224ELj128ELj64ELj128ELj128ELj64ELj4ELj128ELj128ELj1ELb0ELj149ELNS_8GemmTypeE1ELb0EN7cutlass10bfloat16_tENS_16EpilogueIdentityEEEvPijjj14CUtensorMap_stS9_S9_S9_S9_)
        /*03d0*/ 	.short	0x0380
        /*03d2*/ 	.short	0x02c0


	//----- nvinfo : EIATTR_SW_WAR
	.align		4
.L_65:
        /*03d4*/ 	.byte	0x04, 0x36
        /*03d6*/ 	.short	(.L_67 - .L_66)
.L_66:
        /*03d8*/ 	.word	0x00000008
.L_67:


//--------------------- .nv.compat                --------------------------
	.section	.nv.compat,"",@"SHT_CUDA_COMPAT_INFO"
	.align	4
        /*0000*/ 	.byte	0x02, 0x02, 0x02, 0x00, 0x02, 0x05, 0x05, 0x00, 0x02, 0x03, 0x01, 0x00, 0x02, 0x06, 0x01, 0x00


//--------------------- .nv.callgraph             --------------------------
	.section	.nv.callgraph,"",@"SHT_CUDA_CALLGRAPH"
	.align	4
	.sectionentsize	8
	.align		4
        /*0000*/ 	.word	0x00000000
	.align		4
        /*0004*/ 	.word	0xffffffff
	.align		4
        /*0008*/ 	.word	0x00000000
	.align		4
        /*000c*/ 	.word	0xfffffffe
	.align		4
        /*0010*/ 	.word	0x00000000
	.align		4
        /*0014*/ 	.word	0xfffffffd
	.align		4
        /*0018*/ 	.word	0x00000000
	.align		4
        /*001c*/ 	.word	0xfffffffc


//--------------------- .nv.constant4             --------------------------
	.section	.nv.constant4,"a",@progbits
	.align	8
	.align		8
.nv.constant4:
        /*0000*/ 	.dword	_ZN47_INTERNAL_f7c7a556_9_kernel_cu_f3d146d2_28926674cuda3std3__45__cpo5beginE
	.align		8
        /*0008*/ 	.dword	_ZN47_INTERNAL_f7c7a556_9_kernel_cu_f3d146d2_28926674cuda3std3__45__cpo3endE
	.align		8
        /*0010*/ 	.dword	_ZN47_INTERNAL_f7c7a556_9_kernel_cu_f3d146d2_28926674cuda3std3__45__cpo6cbeginE
	.align		8
        /*0018*/ 	.dword	_ZN47_INTERNAL_f7c7a556_9_kernel_cu_f3d146d2_28926674cuda3std3__45__cpo4cendE
	.align		8
        /*0020*/ 	.dword	_ZN47_INTERNAL_f7c7a556_9_kernel_cu_f3d146d2_28926674cuda3std3__449_GLOBAL__N__f7c7a556_9_kernel_cu_f3d146d2_28926676ignoreE
	.align		8
        /*0028*/ 	.dword	_ZN47_INTERNAL_f7c7a556_9_kernel_cu_f3d146d2_28926674cuda3std3__419piecewise_constructE
	.align		8
        /*0030*/ 	.dword	_ZN47_INTERNAL_f7c7a556_9_kernel_cu_f3d146d2_28926674cuda3std3__48in_placeE
	.align		8
        /*0038*/ 	.dword	_ZN47_INTERNAL_f7c7a556_9_kernel_cu_f3d146d2_28926674cuda3std6ranges3__45__cpo4swapE
	.align		8
        /*0040*/ 	.dword	_ZN47_INTERNAL_f7c7a556_9_kernel_cu_f3d146d2_28926674cuda3std6ranges3__45__cpo9iter_moveE
	.align		8
        /*0048*/ 	.dword	_ZN47_INTERNAL_f7c7a556_9_kernel_cu_f3d146d2_28926674cute7productE
	.align		8
        /*0050*/ 	.dword	_ZN47_INTERNAL_f7c7a556_9_kernel_cu_f3d146d2_28926674cute1_E


//--------------------- .text._ZN9deep_gemm24sm100_fp8_gemm_1d1d_implILN4cute4UMMA5MajorE0ELS3_0ELj0ELj4096ELj7168ELj128ELj224ELj128ELj64ELj128ELj128ELj64ELj4ELj128ELj128ELj1ELb0ELj149ELNS_8GemmTypeE1ELb0EN7cutlass10bfloat16_tENS_16EpilogueIdentityEEEvPijjj14CUtensorMap_stS9_S9_S9_S9_ --------------------------
	.section	.text._ZN9deep_gemm24sm100_fp8_gemm_1d1d_implILN4cute4UMMA5MajorE0ELS3_0ELj0ELj4096ELj7168ELj128ELj224ELj128ELj64ELj128ELj128ELj64ELj4ELj128ELj128ELj1ELb0ELj149ELNS_8GemmTypeE1ELb0EN7cutlass10bfloat16_tENS_16EpilogueIdentityEEEvPijjj14CUtensorMap_stS9_S9_S9_S9_,"ax",@progbits
	.align	128
        .global         _ZN9deep_gemm24sm100_fp8_gemm_1d1d_implILN4cute4UMMA5MajorE0ELS3_0ELj0ELj4096ELj7168ELj128ELj224ELj128ELj64ELj128ELj128ELj64ELj4ELj128ELj128ELj1ELb0ELj149ELNS_8GemmTypeE1ELb0EN7cutlass10bfloat16_tENS_16EpilogueIdentityEEEvPijjj14CUtensorMap_stS9_S9_S9_S9_
        .type           _ZN9deep_gemm24sm100_fp8_gemm_1d1d_implILN4cute4UMMA5MajorE0ELS3_0ELj0ELj4096ELj7168ELj128ELj224ELj128ELj64ELj128ELj128ELj64ELj4ELj128ELj128ELj1ELb0ELj149ELNS_8GemmTypeE1ELb0EN7cutlass10bfloat16_tENS_16EpilogueIdentityEEEvPijjj14CUtensorMap_stS9_S9_S9_S9_,@function
        .size           _ZN9deep_gemm24sm100_fp8_gemm_1d1d_implILN4cute4UMMA5MajorE0ELS3_0ELj0ELj4096ELj7168ELj128ELj224ELj128ELj64ELj128ELj128ELj64ELj4ELj128ELj128ELj1ELb0ELj149ELNS_8GemmTypeE1ELb0EN7cutlass10bfloat16_tENS_16EpilogueIdentityEEEvPijjj14CUtensorMap_stS9_S9_S9_S9_,(.L_x_81 - _ZN9deep_gemm24sm100_fp8_gemm_1d1d_implILN4cute4UMMA5MajorE0ELS3_0ELj0ELj4096ELj7168ELj128ELj224ELj128ELj64ELj128ELj128ELj64ELj4ELj128ELj128ELj1ELb0ELj149ELNS_8GemmTypeE1ELb0EN7cutlass10bfloat16_tENS_16EpilogueIdentityEEEvPijjj14CUtensorMap_stS9_S9_S9_S9_)
        .other          _ZN9deep_gemm24sm100_fp8_gemm_1d1d_implILN4cute4UMMA5MajorE0ELS3_0ELj0ELj4096ELj7168ELj128ELj224ELj128ELj64ELj128ELj128ELj64ELj4ELj128ELj128ELj1ELb0ELj149ELNS_8GemmTypeE1ELb0EN7cutlass10bfloat16_tENS_16EpilogueIdentityEEEvPijjj14CUtensorMap_stS9_S9_S9_S9_,@"STO_CUDA_ENTRY STV_DEFAULT"
_ZN9deep_gemm24sm100_fp8_gemm_1d1d_implILN4cute4UMMA5MajorE0ELS3_0ELj0ELj4096ELj7168ELj128ELj224ELj128ELj64ELj128ELj128ELj64ELj4ELj128ELj128ELj1ELb0ELj149ELNS_8GemmTypeE1ELb0EN7cutlass10bfloat16_tENS_16EpilogueIdentityEEEvPijjj14CUtensorMap_stS9_S9_S9_S9_:
.text._ZN9deep_gemm24sm100_fp8_gemm_1d1d_implILN4cute4UMMA5MajorE0ELS3_0ELj0ELj4096ELj7168ELj128ELj224ELj128ELj64ELj128ELj128ELj64ELj4ELj128ELj128ELj1ELb0ELj149ELNS_8GemmTypeE1ELb0EN7cutlass10bfloat16_tENS_16EpilogueIdentityEEEvPijjj14CUtensorMap_stS9_S9_S9_S9_:
[----:B------:R-:W1:Y:S01]  /*0000*/  LDC R1, c[0x0][0x37c] ;  /* 0x0000df00ff017b82 */ /* 0x000e620000000800 */
[----:B------:R-:W2:Y:S02]  /*0010*/  S2R R0, SR_TID.X ;  /* 0x0000000000007919 */ /* 0x000ea40000002100 */
[----:B--2---:R-:W-:-:S05]  /*0020*/  SHF.R.U32.HI R0, RZ, 0x5, R0 ;  /* 0x00000005ff007819 */ /* 0x004fca0000011600 */
[----:B------:R-:W2:Y:S02]  /*0030*/  SHFL.IDX PT, R3, R0, RZ, 0x1f ;  /* 0x00001fff00037589 */ /* 0x000ea400000e0000 */
[----:B--2---:R-:W-:-:S13]  /*0040*/  ISETP.NE.AND P0, PT, R3, 0x2, PT ;  /* 0x000000020300780c */ /* 0x004fda0003f05270 */
[----:B-1----:R-:W-:Y:S05]  /*0050*/  @!P0 BRA `(.L_x_0) ;  /* 0x0000000400008947 */ /* 0x002fea0003800000 */
[----:B------:R-:W-:-:S13]  /*0060*/  ISETP.NE.AND P0, PT, R3, 0x1, PT ;  /* 0x000000010300780c */ /* 0x000fda0003f05270 */
[----:B------:R-:W-:Y:S05]  /*0070*/  @!P0 BRA `(.L_x_1) ;  /* 0x0000000000608947 */ /* 0x000fea0003800000 */
[----:B------:R-:W-:-:S13]  /*0080*/  ISETP.NE.AND P0, PT, R3, RZ, PT ;  /* 0x000000ff0300720c */ /* 0x000fda0003f05270 */
[----:B------:R-:W-:Y:S05]  /*0090*/  @P0 BRA `(.L_x_2) ;  /* 0x0000000400a80947 */ /* 0x000fea0003800000 */
[----:B------:R-:W-:Y:S01]  /*00a0*/  ELECT P0, URZ, PT ;  /* 0x0000000000ff782f */ /* 0x000fe20003800000 */
[----:B------:R-:W-:-:S12]  /*00b0*/  BSSY.RECONVERGENT B0, `(.L_x_3) ;  /* 0x0000013000007945 */ /* 0x000fd80003800200 */
[----:B------:R-:W-:Y:S05]  /*00c0*/  @!P0 BRA `(.L_x_4) ;  /* 0x0000000000448947 */ /* 0x000fea0003800000 */
[----:B------:R-:W1:Y:S02]  /*00d0*/  LDCU.64 UR4, c[0x0][0x348] ;  /* 0x00006900ff0477ac */ /* 0x000e640008000a00 */
[----:B-1----:R-:W-:Y:S02]  /*00e0*/  UIADD3 UR12, UP4, UPT, UR4, 0x40, URZ ;  /* 0x00000040040c7890 */ /* 0x002fe4000ff9e0ff */
[----:B------:R-:W-:Y:S02]  /*00f0*/  UIADD3 UR10, UP3, UPT, UR4, 0xc0, URZ ;  /* 0x000000c0040a7890 */ /* 0x000fe4000ff7e0ff */
[----:B------:R-:W-:Y:S02]  /*0100*/  UIADD3 UR8, UP2, UPT, UR4, 0x140, URZ ;  /* 0x0000014004087890 */ /* 0x000fe4000ff5e0ff */
[----:B------:R-:W-:Y:S02]  /*0110*/  UIADD3 UR6, UP1, UPT, UR4, 0x1c0, URZ ;  /* 0x000001c004067890 */ /* 0x000fe4000ff3e0ff */
[----:B------:R-:W-:-:S02]  /*0120*/  UIADD3 UR4, UP0, UPT, UR4, 0x240, URZ ;  /* 0x0000024004047890 */ /* 0x000fc4000ff1e0ff */
[----:B------:R-:W-:Y:S02]  /*0130*/  UIADD3.X UR13, UPT, UPT, URZ, UR5, URZ, UP4, !UPT ;  /* 0x00000005ff0d7290 */ /* 0x000fe4000a7fe4ff */
[----:B------:R-:W-:Y:S02]  /*0140*/  UIADD3.X UR11, UPT, UPT, URZ, UR5, URZ, UP3, !UPT ;  /* 0x00000005ff0b7290 */ /* 0x000fe40009ffe4ff */
[----:B------:R-:W-:Y:S02]  /*0150*/  UIADD3.X UR9, UPT, UPT, URZ, UR5, URZ, UP2, !UPT ;  /* 0x00000005ff097290 */ /* 0x000fe400097fe4ff */
[----:B------:R-:W-:Y:S02]  /*0160*/  UIADD3.X UR7, UPT, UPT, URZ, UR5, URZ, UP1, !UPT ;  /* 0x00000005ff077290 */ /* 0x000fe40008ffe4ff */
[----:B------:R-:W-:Y:S01]  /*0170*/  UIADD3.X UR5, UPT, UPT, URZ, UR5, URZ, UP0, !UPT ;  /* 0x00000005ff057290 */ /* 0x000fe200087fe4ff */
[----:B------:R1:W-:Y:S02]  /*0180*/  UTMACCTL.PF [UR12] ;  /* 0x000000000c0079b9 */ /* 0x0003e40008040000 */
[----:B------:R1:W-:Y:S02]  /*0190*/  UTMACCTL.PF [UR10] ;  /* 0x000000000a0079b9 */ /* 0x0003e40008040000 */
[----:B------:R1:W-:Y:S02]  /*01a0*/  UTMACCTL.PF [UR8] ;  /* 0x00000000080079b9 */ /* 0x0003e40008040000 */
[----:B------:R1:W-:Y:S02]  /*01b0*/  UTMACCTL.PF [UR6] ;  /* 0x00000000060079b9 */ /* 0x0003e40008040000 */
[----:B------:R1:W-:Y:S02]  /*01c0*/  UTMACCTL.PF [UR4] ;  /* 0x00000000040079b9 */ /* 0x0003e40008040000 */
[----:B-1----:R-:W-:Y:S01]  /*01d0*/  NOP ;  /* 0x0000000000007918 */ /* 0x002fe20000000000 */
.L_x_4:
[----:B------:R-:W-:Y:S05]  /*01e0*/  BSYNC.RECONVERGENT B0 ;  /* 0x0000000000007941 */ /* 0x000fea0003800200 */
.L_x_3:
[----:B------:R-:W-:Y:S05]  /*01f0*/  BRA `(.L_x_2) ;  /* 0x0000000400507947 */ /* 0x000fea0003800000 */
.L_x_1:
[----:B------:R-:W-:Y:S01]  /*0200*/  ELECT P0, URZ, PT ;  /* 0x0000000000ff782f */ /* 0x000fe20003800000 */
[----:B------:R-:W-:-:S12]  /*0210*/  BSSY.RECONVERGENT B0, `(.L_x_5) ;  /* 0x0000023000007945 */ /* 0x000fd80003800200 */
[----:B------:R-:W-:Y:S05]  /*0220*/  @!P0 BRA `(.L_x_6) ;  /* 0x0000000000848947 */ /* 0x000fea0003800000 */
[----:B------:R-:W1:Y:S01]  /*0230*/  S2UR UR5, SR_CgaCtaId ;  /* 0x00000000000579c3 */ /* 0x000e620000008800 */
[----:B------:R-:W-:Y:S01]  /*0240*/  UMOV UR7, 0x400 ;  /* 0x0000040000077882 */ /* 0x000fe20000000000 */
[----:B------:R-:W-:Y:S01]  /*0250*/  UMOV UR6, 0x1 ;  /* 0x0000000100067882 */ /* 0x000fe20000000000 */
[----:B------:R-:W-:Y:S02]  /*0260*/  UMOV UR4, 0x20 ;  /* 0x0000002000047882 */ /* 0x000fe40000000000 */
[----:B------:R-:W-:-:S04]  /*0270*/  UIADD3 UR8, UPT, UPT, -UR4, 0x100000, URZ ;  /* 0x0010000004087890 */ /* 0x000fc8000fffe1ff */
[----:B------:R-:W-:Y:S02]  /*0280*/  USHF.L.U32 UR9, UR8, 0xb, URZ ;  /* 0x0000000b08097899 */ /* 0x000fe400080006ff */
[----:B------:R-:W-:Y:S01]  /*0290*/  USHF.L.U32 UR8, UR8, 0x1, URZ ;  /* 0x0000000108087899 */ /* 0x000fe200080006ff */
[----:B------:R-:W-:Y:S02]  /*02a0*/  UMOV UR4, 0x80 ;  /* 0x0000008000047882 */ /* 0x000fe40000000000 */
[----:B------:R-:W-:-:S04]  /*02b0*/  UIADD3 UR10, UPT, UPT, -UR4, 0x100000, URZ ;  /* 0x00100000040a7890 */ /* 0x000fc8000fffe1ff */
[----:B------:R-:W-:Y:S02]  /*02c0*/  USHF.L.U32 UR11, UR10, 0xb, URZ ;  /* 0x0000000b0a0b7899 */ /* 0x000fe400080006ff */
[----:B------:R-:W-:Y:S02]  /*02d0*/  USHF.L.U32 UR10, UR10, 0x1, URZ ;  /* 0x000000010a0a7899 */ /* 0x000fe400080006ff */
[----:B-1----:R-:W-:Y:S02]  /*02e0*/  ULEA UR5, UR5, UR7, 0x18 ;  /* 0x0000000705057291 */ /* 0x002fe4000f8ec0ff */
[----:B------:R-:W-:-:S04]  /*02f0*/  UIADD3 UR6, UPT, UPT, -UR6, 0x100000, URZ ;  /* 0x0010000006067890 */ /* 0x000fc8000fffe1ff */
[----:B------:R-:W-:Y:S02]  /*0300*/  USHF.L.U32 UR7, UR6, 0xb, URZ ;  /* 0x0000000b06077899 */ /* 0x000fe400080006ff */
[----:B------:R-:W-:Y:S01]  /*0310*/  USHF.L.U32 UR6, UR6, 0x1, URZ ;  /* 0x0000000106067899 */ /* 0x000fe200080006ff */
[----:B------:R-:W1:Y:S11]  /*0320*/  FENCE.VIEW.ASYNC.S ;  /* 0x00000000000073c6 */ /* 0x000e760000000000 */
[----:B-1----:R1:W2:Y:S01]  /*0330*/  SYNCS.EXCH.64 URZ, [UR5+0x31800], UR6 ;  /* 0x0318000605ff75b2 */ /* 0x0022a20008000100 */
[----:B------:R1:W3:Y:S01]  /*0340*/  SYNCS.EXCH.64 URZ, [UR5+0x31820], UR6 ;  /* 0x0318200605ff75b2 */ /* 0x0002e20008000100 */
[----:B------:R1:W4:Y:S01]  /*0350*/  SYNCS.EXCH.64 URZ, [UR5+0x31840], UR8 ;  /* 0x0318400805ff75b2 */ /* 0x0003220008000100 */
[----:B------:R1:W1:Y:S01]  /*0360*/  SYNCS.EXCH.64 URZ, [UR5+0x31808], UR6 ;  /* 0x0318080605ff75b2 */ /* 0x0002620008000100 */
        /* <DEDUP_REMOVED lines=12> */
[----:B------:R-:W-:Y:S01]  /*0430*/  NOP ;  /* 0x0000000000007918 */ /* 0x000fe20000000000 */
.L_x_6:
[----:B-1----:R-:W-:Y:S05]  /*0440*/  BSYNC.RECONVERGENT B0 ;  /* 0x0000000000007941 */ /* 0x002fea0003800200 */
.L_x_5:
[----:B------:R-:W-:Y:S05]  /*0450*/  BRA `(.L_x_2) ;  /* 0x0000000000b87947 */ /* 0x000fea0003800000 */
.L_x_0:
[----:B------:R-:W1:Y:S01]  /*0460*/  S2UR UR6, SR_CgaCtaId ;  /* 0x00000000000679c3 */ /* 0x000e620000008800 */
[----:B------:R-:W-:Y:S01]  /*0470*/  NOP ;  /* 0x0000000000007918 */ /* 0x000fe20000000000 */
[----:B------:R-:W-:Y:S01]  /*0480*/  UMOV UR4, 0x40 ;  /* 0x0000004000047882 */ /* 0x000fe20000000000 */
[----:B------:R-:W-:Y:S01]  /*0490*/  UMOV UR5, 0x400 ;  /* 0x0000040000057882 */ /* 0x000fe20000000000 */
[----:B-1----:R-:W-:Y:S02]  /*04a0*/  ULEA UR4, UR6, UR4, 0x18 ;  /* 0x0000000406047291 */ /* 0x002fe4000f8ec0ff */
[----:B------:R-:W-:-:S07]  /*04b0*/  ULEA UR5, UR6, UR5, 0x18 ;  /* 0x0000000506057291 */ /* 0x000fce000f8ec0ff */
[----:B------:R-:W1:Y:S02]  /*04c0*/  LDS.U8 R0, [UR4] ;  /* 0x00000004ff007984 */ /* 0x000e640008000000 */
[----:B-1----:R-:W-:-:S13]  /*04d0*/  ISETP.NE.AND P0, PT, R0, RZ, PT ;  /* 0x000000ff0000720c */ /* 0x002fda0003f05270 */
[----:B------:R-:W-:Y:S05]  /*04e0*/  @P0 BRA `(.L_x_7) ;  /* 0x00000000007c0947 */ /* 0x000fea0003800000 */
[----:B------:R-:W-:-:S13]  /*04f0*/  ELECT P0, URZ, PT ;  /* 0x0000000000ff782f */ /* 0x000fda0003800000 */
[----:B------:R-:W-:Y:S05]  /*0500*/  @!P0 BRA `(.L_x_8) ;  /* 0x0000000000848947 */ /* 0x000fea0003800000 */
[----:B------:R-:W-:Y:S01]  /*0510*/  UMOV UR4, 0x10 ;  /* 0x0000001000047882 */ /* 0x000fe20000000000 */
[----:B------:R-:W-:-:S04]  /*0520*/  IMAD.MOV.U32 R2, RZ, RZ, 0xffff ;  /* 0x0000ffffff027424 */ /* 0x000fc800078e00ff */
[----:B------:R-:W-:Y:S04]  /*0530*/  DEPBAR.LE SB1, 0x36 ;  /* 0x00009d800000791a */ /* 0x000fe80000000000 */
[----:B------:R-:W1:Y:S02]  /*0540*/  UTCATOMSWS.FIND_AND_SET.ALIGN UP0, UR4, UR4 ;  /* 0x00000004000475e3 */ /* 0x000e640008000800 */
[----:B-1----:R-:W-:Y:S01]  /*0550*/  PLOP3.LUT P0, PT, PT, PT, UP0, 0x80, 0x8 ;  /* 0x000000000008781c */ /* 0x002fe20003f0f008 */
[----:B------:R-:W-:-:S03]  /*0560*/  IMAD.U32 R7, RZ, RZ, UR4 ;  /* 0x00000004ff077e24 */ /* 0x000fc6000f8e00ff */
[----:B------:R-:W-:-:S04]  /*0570*/  SEL R0, RZ, 0xffffffff, !P0 ;  /* 0xffffffffff007807 */ /* 0x000fc80004000000 */
[----:B------:R-:W-:Y:S01]  /*0580*/  ISETP.NE.AND P0, PT, R0, RZ, PT ;  /* 0x000000ff0000720c */ /* 0x000fe20003f05270 */
[----:B------:R-:W-:-:S12]  /*0590*/  IMAD.MOV.U32 R0, RZ, RZ, 0x1 ;  /* 0x00000001ff007424 */ /* 0x000fd800078e00ff */
[----:B------:R-:W-:Y:S05]  /*05a0*/  @P0 BRA `(.L_x_9) ;  /* 0x0000000000240947 */ /* 0x000fea0003800000 */
.L_x_10:
[----:B------:R-:W-:Y:S05]  /*05b0*/  NANOSLEEP 0x64 ;  /* 0x000000640000795d */ /* 0x000fea0003800000 */
[----:B------:R-:W-:-:S05]  /*05c0*/  UMOV UR4, 0x10 ;  /* 0x0000001000047882 */ /* 0x000fca0000000000 */
[----:B------:R-:W-:Y:S04]  /*05d0*/  DEPBAR.LE SB1, 0x36 ;  /* 0x00009d800000791a */ /* 0x000fe80000000000 */
[----:B------:R-:W1:Y:S02]  /*05e0*/  UTCATOMSWS.FIND_AND_SET.ALIGN UP0, UR4, UR4 ;  /* 0x00000004000475e3 */ /* 0x000e640008000800 */
[----:B-1----:R-:W-:Y:S01]  /*05f0*/  PLOP3.LUT P0, PT, PT, PT, UP0, 0x80, 0x8 ;  /* 0x000000000008781c */ /* 0x002fe20003f0f008 */
[----:B------:R-:W-:-:S03]  /*0600*/  IMAD.U32 R7, RZ, RZ, UR4 ;  /* 0x00000004ff077e24 */ /* 0x000fc6000f8e00ff */
[----:B------:R-:W-:-:S04]  /*0610*/  SEL R4, RZ, 0xffffffff, !P0 ;  /* 0xffffffffff047807 */ /* 0x000fc80004000000 */
[----:B------:R-:W-:-:S13]  /*0620*/  ISETP.NE.AND P0, PT, R4, RZ, PT ;  /* 0x000000ff0400720c */ /* 0x000fda0003f05270 */
[----:B------:R-:W-:Y:S05]  /*0630*/  @!P0 BRA `(.L_x_10) ;  /* 0xfffffffc00dc8947 */ /* 0x000fea000383ffff */
.L_x_9:
[C---:B------:R-:W-:Y:S01]  /*0640*/  VIADD R5, R7.reuse, 0x10 ;  /* 0x0000001007057836 */ /* 0x040fe20000000000 */
[----:B------:R-:W-:Y:S01]  /*0650*/  UMOV UR4, 0x50 ;  /* 0x0000005000047882 */ /* 0x000fe20000000000 */
[----:B------:R-:W-:Y:S01]  /*0660*/  SHF.L.U32 R2, R2, R7, RZ ;  /* 0x0000000702027219 */ /* 0x000fe200000006ff */
[----:B------:R-:W-:Y:S01]  /*0670*/  ULEA UR4, UR6, UR4, 0x18 ;  /* 0x0000000406047291 */ /* 0x000fe2000f8ec0ff */
[----:B------:R-:W-:Y:S01]  /*0680*/  IMAD.SHL.U32 R7, R7, 0x20, RZ ;  /* 0x0000002007077824 */ /* 0x000fe200078e00ff */
[----:B------:R-:W-:-:S04]  /*0690*/  SHF.L.U32 R5, R0, R5, RZ ;  /* 0x0000000500057219 */ /* 0x000fc800000006ff */
[----:B------:R-:W-:-:S05]  /*06a0*/  LOP3.LUT R2, R5, R2, RZ, 0xfc, !PT ;  /* 0x0000000205027212 */ /* 0x000fca00078efcff */
[----:B------:R1:W-:Y:S04]  /*06b0*/  ATOMS.OR RZ, [UR4], R2 ;  /* 0x00000002ffff798c */ /* 0x0003e8000b000004 */
[----:B------:R1:W-:Y:S01]  /*06c0*/  STS [UR5+0x31880], R7 ;  /* 0x03188007ff007988 */ /* 0x0003e20008000805 */
[----:B------:R-:W-:Y:S05]  /*06d0*/  BRA `(.L_x_8) ;  /* 0x0000000000107947 */ /* 0x000fea0003800000 */
.L_x_7:
[----:B------:R-:W-:Y:S02]  /*06e0*/  MOV R0, 0xffffffff ;  /* 0xffffffff00007802 */ /* 0x000fe40000000f00 */
[----:B------:R-:W-:-:S03]  /*06f0*/  MOV R4, 0x720 ;  /* 0x0000072000047802 */ /* 0x000fc60000000f00 */
[----:B------:R1:W-:Y:S04]  /*0700*/  STS [UR5+0x31880], R0 ;  /* 0x03188000ff007988 */ /* 0x0003e80008000805 */
[----:B-1----:R-:W-:Y:S05]  /*0710*/  CALL.REL.NOINC `($__internal_1_$__cuda_sm10x_tcgen05_guardrail_trap_phase_invalid_during_alloc) ;  /* 0x0000003c00807944 */ /* 0x002fea0003c00000 */
.L_x_8:
[----:B------:R-:W-:Y:S05]  /*0720*/  WARPSYNC.ALL ;  /* 0x0000000000007948 */ /* 0x000fea0003800000 */
[----:B------:R-:W-:Y:S01]  /*0730*/  NOP ;  /* 0x0000000000007918 */ /* 0x000fe20000000000 */
.L_x_2:
[----:B------:R-:W5:Y:S01]  /*0740*/  LDC R0, c[0x0][0x388] ;  /* 0x0000e200ff007b82 */ /* 0x000f620000000800 */
[----:B------:R-:W1:Y:S07]  /*0750*/  S2R R21, SR_LANEID ;  /* 0x0000000000157919 */ /* 0x000e6e0000000000 */
[----:B--234-:R-:W-:Y:S01]  /*0760*/  BAR.SYNC.DEFER_BLOCKING 0x0 ;  /* 0x0000000000007b1d */ /* 0x01cfe20000010000 */
[----:B------:R-:W-:Y:S02]  /*0770*/  ISETP.NE.AND P0, PT, R3, RZ, PT ;  /* 0x000000ff0300720c */ /* 0x000fe40003f05270 */
[----:B-----5:R-:W-:-:S04]  /*0780*/  IADD3 R0, PT, PT, R0, 0x7f, RZ ;  /* 0x0000007f00007810 */ /* 0x020fc80007ffe0ff */
[----:B------:R-:W-:-:S05]  /*0790*/  SHF.R.U32.HI R20, RZ, 0x7, R0 ;  /* 0x00000007ff147819 */ /* 0x000fca0000011600 */
[----:B------:R-:W-:Y:S02]  /*07a0*/  IMAD R5, R20, 0x13, RZ ;  /* 0x0000001314057824 */ /* 0x000fe400078e02ff */
[----:B-1----:R-:W-:Y:S05]  /*07b0*/  @!P0 BRA `(.L_x_11) ;  /* 0x00000010002c8947 */ /* 0x002fea0003800000 */
[----:B------:R-:W-:Y:S01]  /*07c0*/  ISETP.NE.AND P0, PT, R3, 0x1, PT ;  /* 0x000000010300780c */ /* 0x000fe20003f05270 */
[----:B------:R-:W1:-:S12]  /*07d0*/  S2UR UR5, SR_CgaCtaId ;  /* 0x00000000000579c3 */ /* 0x000e580000008800 */
[----:B------:R-:W-:Y:S05]  /*07e0*/  @!P0 BRA `(.L_x_12) ;  /* 0x0000000400948947 */ /* 0x000fea0003800000 */
[----:B------:R-:W-:-:S13]  /*07f0*/  ISETP.NE.AND P0, PT, R3, 0x2, PT ;  /* 0x000000020300780c */ /* 0x000fda0003f05270 */
[----:B------:R-:W-:Y:S05]  /*0800*/  @P0 BRA `(.L_x_13) ;  /* 0x0000001800b40947 */ /* 0x000fea0003800000 */
[----:B------:R-:W2:Y:S02]  /*0810*/  S2UR UR4, SR_CTAID.X ;  /* 0x00000000000479c3 */ /* 0x000ea40000002500 */
[----:B--2---:R-:W-:-:S13]  /*0820*/  ISETP.LE.U32.AND P0, PT, R5, UR4, PT ;  /* 0x0000000405007c0c */ /* 0x004fda000bf03070 */
[----:B-1----:R-:W-:Y:S05]  /*0830*/  @P0 EXIT ;  /* 0x000000000000094d */ /* 0x002fea0003800000 */
[--C-:B------:R-:W-:Y:S01]  /*0840*/  SHF.R.U32.HI R20, RZ, 0x3, R21.reuse ;  /* 0x00000003ff147819 */ /* 0x100fe20000011615 */
[----:B------:R-:W-:Y:S01]  /*0850*/  ULOP3.LUT UR4, URZ, UR4, URZ, 0x33, !UPT ;  /* 0x00000004ff047292 */ /* 0x000fe2000f8e33ff */
[----:B------:R-:W-:Y:S02]  /*0860*/  HFMA2 R15, -RZ, RZ, 0, 0 ;  /* 0x00000000ff0f7431 */ /* 0x000fe400000001ff */
[----:B------:R-:W-:Y:S01]  /*0870*/  IMAD.MOV.U32 R16, RZ, RZ, RZ ;  /* 0x000000ffff107224 */ /* 0x000fe200078e00ff */
[C---:B------:R-:W-:Y:S01]  /*0880*/  LOP3.LUT R6, R20.reuse, 0x1, RZ, 0x3c, !PT ;  /* 0x0000000114067812 */ /* 0x040fe200078e3cff */
[C---:B------:R-:W-:Y:S01]  /*0890*/  IMAD.SHL.U32 R0, R20.reuse, 0x20, RZ ;  /* 0x0000002014007824 */ /* 0x040fe200078e00ff */
[C---:B------:R-:W-:Y:S01]  /*08a0*/  LOP3.LUT R18, R20.reuse, 0x2, RZ, 0x3c, !PT ;  /* 0x0000000214127812 */ /* 0x040fe200078e3cff */
[----:B------:R-:W-:Y:S01]  /*08b0*/  VIADD R25, R5, UR4 ;  /* 0x0000000405197c36 */ /* 0x000fe20008000000 */
[----:B------:R-:W-:Y:S01]  /*08c0*/  LOP3.LUT R4, R20, 0x3, RZ, 0x3c, !PT ;  /* 0x0000000314047812 */ /* 0x000fe200078e3cff */
[----:B------:R-:W-:Y:S01]  /*08d0*/  IMAD R20, R21, 0x4, R20 ;  /* 0x0000000415147824 */ /* 0x000fe200078e0214 */
[C---:B------:R-:W-:Y:S01]  /*08e0*/  LOP3.LUT R2, R0.reuse, 0x20, RZ, 0x3c, !PT ;  /* 0x0000002000027812 */ /* 0x040fe200078e3cff */
[----:B------:R-:W-:Y:S01]  /*08f0*/  IMAD.HI.U32 R25, R25, -0x24149e11, RZ ;  /* 0xdbeb61ef19197827 */ /* 0x000fe200078e00ff */
[C---:B------:R-:W-:Y:S01]  /*0900*/  LOP3.LUT R22, R0.reuse, 0x40, RZ, 0x3c, !PT ;  /* 0x0000004000167812 */ /* 0x040fe200078e3cff */
[----:B------:R-:W-:Y:S01]  /*0910*/  UMOV UR5, URZ ;  /* 0x000000ff00057c82 */ /* 0x000fe20008000000 */
[CC--:B------:R-:W-:Y:S01]  /*0920*/  IADD3 R24, PT, PT, R0.reuse, R21.reuse, RZ ;  /* 0x0000001500187210 */ /* 0x0c0fe20007ffe0ff */
[C---:B------:R-:W-:Y:S01]  /*0930*/  IMAD R19, R21.reuse, 0x4, R6 ;  /* 0x0000000415137824 */ /* 0x040fe200078e0206 */
[----:B------:R-:W-:Y:S01]  /*0940*/  LOP3.LUT R0, R0, 0x60, RZ, 0x3c, !PT ;  /* 0x0000006000007812 */ /* 0x000fe200078e3cff */
[C---:B------:R-:W-:Y:S01]  /*0950*/  IMAD R18, R21.reuse, 0x4, R18 ;  /* 0x0000000415127824 */ /* 0x040fe200078e0212 */
[----:B------:R-:W-:Y:S01]  /*0960*/  LEA R17, R21, R4, 0x2 ;  /* 0x0000000415117211 */ /* 0x000fe200078e10ff */
[----:B------:R-:W-:Y:S01]  /*0970*/  IMAD.IADD R23, R2, 0x1, R21 ;  /* 0x0000000102177824 */ /* 0x000fe200078e0215 */
[----:B------:R-:W-:Y:S01]  /*0980*/  SHF.R.U32.HI R25, RZ, 0x7, R25 ;  /* 0x00000007ff197819 */ /* 0x000fe20000011619 */
[----:B------:R-:W-:Y:S01]  /*0990*/  IMAD.IADD R22, R22, 0x1, R21 ;  /* 0x0000000116167824 */ /* 0x000fe200078e0215 */
[----:B------:R-:W-:-:S07]  /*09a0*/  IADD3 R21, PT, PT, R0, R21, RZ ;  /* 0x0000001500157210 */ /* 0x000fce0007ffe0ff */
.L_x_17:
[----:B-1----:R-:W1:Y:S01]  /*09b0*/  S2R R0, SR_CgaCtaId ;  /* 0x0000000000007919 */ /* 0x002e620000008800 */
[----:B------:R-:W-:Y:S01]  /*09c0*/  MOV R3, 0x400 ;  /* 0x0000040000037802 */ /* 0x000fe20000000f00 */
[----:B------:R-:W-:-:S03]  /*09d0*/  UMOV UR4, URZ ;  /* 0x000000ff00047c82 */ /* 0x000fc60008000000 */
[----:B-1----:R-:W-:-:S07]  /*09e0*/  LEA R0, R0, R3, 0x18 ;  /* 0x0000000300007211 */ /* 0x002fce00078ec0ff */
.L_x_16:
[----:B-1----:R-:W-:Y:S01]  /*09f0*/  LEA R2, R15, R0, 0x3 ;  /* 0x000000000f027211 */ /* 0x002fe200078e18ff */
[----:B------:R-:W-:Y:S01]  /*0a00*/  ULOP3.LUT UP0, URZ, UR4, 0x3, URZ, 0xc0, !UPT ;  /* 0x0000000304ff7892 */ /* 0x000fe2000f80c0ff */
[----:B------:R-:W-:-:S04]  /*0a10*/  SHF.L.U32 R5, R16, 0x1f, RZ ;  /* 0x0000001f10057819 */ /* 0x000fc800000006ff */
[----:B------:R-:W1:Y:S02]  /*0a20*/  SYNCS.PHASECHK.TRANS64.TRYWAIT P0, [R2+URZ+0x31800], R5 ;  /* 0x03180005020075a7 */ /* 0x000e6400080011ff */
[----:B-1----:R-:W-:Y:S05]  /*0a30*/  @!P0 BRA `(.L_x_14) ;  /* 0x0000003400b48947 */ /* 0x002fea0003800000 */
.L_x_60:
[----:B------:R-:W-:Y:S05]  /*0a40*/  BRA.U UP0, `(.L_x_15) ;  /* 0x0000000100bc7547 */ /* 0x000fea000b800000 */
[C-C-:B------:R-:W-:Y:S02]  /*0a50*/  IMAD R26, R15.reuse, 0x200, R0.reuse ;  /* 0x000002000f1a7824 */ /* 0x140fe400078e0200 */
[----:B------:R-:W-:Y:S02]  /*0a60*/  IMAD R3, R15, 0x400, R0 ;  /* 0x000004000f037824 */ /* 0x000fe400078e0200 */
[--C-:B------:R-:W-:Y:S01]  /*0a70*/  IMAD R9, R24, 0x4, R26.reuse ;  /* 0x0000000418097824 */ /* 0x100fe200078e021a */
[-C--:B------:R-:W-:Y:S01]  /*0a80*/  LEA R8, R23, R26.reuse, 0x2 ;  /* 0x0000001a17087211 */ /* 0x080fe200078e10ff */
[--C-:B------:R-:W-:Y:S01]  /*0a90*/  IMAD R29, R22, 0x4, R26.reuse ;  /* 0x00000004161d7824 */ /* 0x100fe200078e021a */
[-C--:B------:R-:W-:Y:S01]  /*0aa0*/  LEA R27, R21, R26.reuse, 0x2 ;  /* 0x0000001a151b7211 */ /* 0x080fe200078e10ff */
[--C-:B-1----:R-:W-:Y:S01]  /*0ab0*/  IMAD R5, R19, 0x4, R26.reuse ;  /* 0x0000000413057824 */ /* 0x102fe200078e021a */
[-C--:B------:R-:W-:Y:S01]  /*0ac0*/  LEA R6, R20, R26.reuse, 0x2 ;  /* 0x0000001a14067211 */ /* 0x080fe200078e10ff */
[----:B------:R-:W1:Y:S01]  /*0ad0*/  LDS R9, [R9+0x30000] ;  /* 0x0300000009097984 */ /* 0x000e620000000800 */
[----:B------:R-:W-:Y:S01]  /*0ae0*/  LEA R4, R18, R26, 0x2 ;  /* 0x0000001a12047211 */ /* 0x000fe200078e10ff */
[----:B------:R-:W-:Y:S01]  /*0af0*/  IMAD R26, R17, 0x4, R26 ;  /* 0x00000004111a7824 */ /* 0x000fe200078e021a */
[-C--:B------:R-:W-:Y:S01]  /*0b00*/  LEA R14, R24, R3.reuse, 0x2 ;  /* 0x00000003180e7211 */ /* 0x080fe200078e10ff */
[----:B------:R-:W2:Y:S01]  /*0b10*/  LDS R8, [R8+0x30000] ;  /* 0x0300000008087984 */ /* 0x000ea20000000800 */
[--C-:B------:R-:W-:Y:S01]  /*0b20*/  IMAD R11, R23, 0x4, R3.reuse ;  /* 0x00000004170b7824 */ /* 0x100fe200078e0203 */
[----:B------:R-:W-:Y:S01]  /*0b30*/  LEA R10, R22, R3, 0x2 ;  /* 0x00000003160a7211 */ /* 0x000fe200078e10ff */
[----:B------:R-:W-:Y:S01]  /*0b40*/  IMAD R7, R21, 0x4, R3 ;  /* 0x0000000415077824 */ /* 0x000fe200078e0203 */
[----:B------:R-:W3:Y:S04]  /*0b50*/  LDS R29, [R29+0x30000] ;  /* 0x030000001d1d7984 */ /* 0x000ee80000000800 */
[----:B------:R-:W4:Y:S01]  /*0b60*/  LDS R27, [R27+0x30000] ;  /* 0x030000001b1b7984 */ /* 0x000f220000000800 */
[----:B------:R-:W-:-:S03]  /*0b70*/  NOP ;  /* 0x0000000000007918 */ /* 0x000fc60000000000 */
[----:B-1----:R1:W-:Y:S04]  /*0b80*/  STS [R6+0x30000], R9 ;  /* 0x0300000906007388 */ /* 0x0023e80000000800 */
[----:B--2---:R2:W-:Y:S04]  /*0b90*/  STS [R5+0x30000], R8 ;  /* 0x0300000805007388 */ /* 0x0045e80000000800 */
[----:B---3--:R3:W-:Y:S04]  /*0ba0*/  STS [R4+0x30000], R29 ;  /* 0x0300001d04007388 */ /* 0x0087e80000000800 */
[----:B----4-:R-:W-:Y:S04]  /*0bb0*/  STS [R26+0x30000], R27 ;  /* 0x0300001b1a007388 */ /* 0x010fe80000000800 */
[----:B------:R-:W4:Y:S04]  /*0bc0*/  LDS R13, [R14+0x30800] ;  /* 0x030800000e0d7984 */ /* 0x000f280000000800 */
[----:B------:R-:W5:Y:S04]  /*0bd0*/  LDS R12, [R11+0x30800] ;  /* 0x030800000b0c7984 */ /* 0x000f680000000800 */
[----:B------:R-:W5:Y:S01]  /*0be0*/  LDS R9, [R10+0x30800] ;  /* 0x030800000a097984 */ /* 0x000f620000000800 */
[----:B-1----:R-:W-:-:S03]  /*0bf0*/  LEA R6, R20, R3, 0x2 ;  /* 0x0000000314067211 */ /* 0x002fc600078e10ff */
[----:B------:R-:W1:Y:S01]  /*0c00*/  LDS R8, [R7+0x30800] ;  /* 0x0308000007087984 */ /* 0x000e620000000800 */
[----:B--2---:R-:W-:Y:S01]  /*0c10*/  IMAD R5, R19, 0x4, R3 ;  /* 0x0000000413057824 */ /* 0x004fe200078e0203 */
[----:B------:R-:W-:Y:S01]  /*0c20*/  NOP ;  /* 0x0000000000007918 */ /* 0x000fe20000000000 */
[-C--:B---3--:R-:W-:Y:S02]  /*0c30*/  LEA R4, R18, R3.reuse, 0x2 ;  /* 0x0000000312047211 */ /* 0x088fe400078e10ff */
[----:B------:R-:W-:Y:S01]  /*0c40*/  LEA R3, R17, R3, 0x2 ;  /* 0x0000000311037211 */ /* 0x000fe200078e10ff */
[----:B----4-:R-:W-:Y:S04]  /*0c50*/  STS [R6+0x30800], R13 ;  /* 0x0308000d06007388 */ /* 0x010fe80000000800 */
[----:B-----5:R-:W-:Y:S04]  /*0c60*/  STS [R5+0x30800], R12 ;  /* 0x0308000c05007388 */ /* 0x020fe80000000800 */
[----:B------:R-:W-:Y:S04]  /*0c70*/  STS [R4+0x30800], R9 ;  /* 0x0308000904007388 */ /* 0x000fe80000000800 */
[----:B-1----:R-:W-:Y:S04]  /*0c80*/  STS [R3+0x30800], R8 ;  /* 0x0308000803007388 */ /* 0x002fe80000000800 */
[----:B------:R-:W1:Y:S04]  /*0c90*/  LDS R27, [R14+0x30a00] ;  /* 0x030a00000e1b7984 */ /* 0x000e680000000800 */
[----:B------:R-:W2:Y:S04]  /*0ca0*/  LDS R26, [R11+0x30a00] ;  /* 0x030a00000b1a7984 */ /* 0x000ea80000000800 */
[----:B------:R-:W3:Y:S04]  /*0cb0*/  LDS R29, [R10+0x30a00] ;  /* 0x030a00000a1d7984 */ /* 0x000ee80000000800 */
[----:B------:R-:W4:Y:S01]  /*0cc0*/  LDS R28, [R7+0x30a00] ;  /* 0x030a0000071c7984 */ /* 0x000f220000000800 */
[----:B------:R-:W-:-:S03]  /*0cd0*/  NOP ;  /* 0x0000000000007918 */ /* 0x000fc60000000000 */
[----:B-1----:R1:W-:Y:S04]  /*0ce0*/  STS [R6+0x30a00], R27 ;  /* 0x030a001b06007388 */ /* 0x0023e80000000800 */
[----:B--2---:R1:W-:Y:S04]  /*0cf0*/  STS [R5+0x30a00], R26 ;  /* 0x030a001a05007388 */ /* 0x0043e80000000800 */
[----:B---3--:R1:W-:Y:S04]  /*0d00*/  STS [R4+0x30a00], R29 ;  /* 0x030a001d04007388 */ /* 0x0083e80000000800 */
[----:B----4-:R1:W-:Y:S01]  /*0d10*/  STS [R3+0x30a00], R28 ;  /* 0x030a001c03007388 */ /* 0x0103e20000000800 */
[----:B------:R2:W-:Y:S06]  /*0d20*/  MEMBAR.ALL.CTA ;  /* 0x0000000000007992 */ /* 0x0005ec0000008000 */
[----:B--2---:R-:W2:Y:S02]  /*0d30*/  FENCE.VIEW.ASYNC.S ;  /* 0x00000000000073c6 */ /* 0x004ea40000000000 */
.L_x_15:
[----:B-1----:R-:W-:Y:S01]  /*0d40*/  VIADD R2, R2, 0x31840 ;  /* 0x0003184002027836 */ /* 0x002fe20000000000 */
[C---:B------:R-:W-:Y:S01]  /*0d50*/  ISETP.NE.AND P0, PT, R15.reuse, 0x3, PT ;  /* 0x000000030f00780c */ /* 0x040fe20003f05270 */
[----:B------:R-:W-:Y:S01]  /*0d60*/  VIADD R15, R15, 0x1 ;  /* 0x000000010f0f7836 */ /* 0x000fe20000000000 */
[----:B------:R-:W-:Y:S02]  /*0d70*/  UIADD3 UR4, UPT, UPT, UR4, 0x1, URZ ;  /* 0x0000000104047890 */ /* 0x000fe4000fffe0ff */
[----:B------:R-:W-:Y:S02]  /*0d80*/  PRMT R2, RZ, 0x654, R2 ;  /* 0x00000654ff027816 */ /* 0x000fe40000000002 */
[----:B------:R-:W-:Y:S01]  /*0d90*/  SEL R15, R15, RZ, P0 ;  /* 0x000000ff0f0f7207 */ /* 0x000fe20000000000 */
[----:B------:R-:W-:Y:S01]  /*0da0*/  UISETP.NE.AND UP0, UPT, UR4, 0x38, UPT ;  /* 0x000000380400788c */ /* 0x000fe2000bf05270 */
[----:B--2---:R1:W-:Y:S02]  /*0db0*/  SYNCS.ARRIVE.TRANS64.RED.A1T0 RZ, [R2+URZ], RZ ;  /* 0x000000ff02ff79a7 */ /* 0x0043e400081004ff */
[----:B------:R-:W-:-:S04]  /*0dc0*/  ISETP.NE.AND P0, PT, R15, RZ, PT ;  /* 0x000000ff0f00720c */ /* 0x000fc80003f05270 */
[----:B------:R-:W-:-:S04]  /*0dd0*/  SEL R3, RZ, 0x1, P0 ;  /* 0x00000001ff037807 */ /* 0x000fc80000000000 */
[----:B------:R-:W-:Y:S01]  /*0de0*/  LOP3.LUT R16, R16, R3, RZ, 0x3c, !PT ;  /* 0x0000000310107212 */ /* 0x000fe200078e3cff */
[----:B------:R-:W-:Y:S06]  /*0df0*/  BRA.U UP0, `(.L_x_16) ;  /* 0xfffffff900fc7547 */ /* 0x000fec000b83ffff */
[----:B------:R-:W-:-:S13]  /*0e00*/  ISETP.NE.AND P0, PT, R25, UR5, PT ;  /* 0x0000000519007c0c */ /* 0x000fda000bf05270 */
[----:B------:R-:W-:Y:S05]  /*0e10*/  @!P0 EXIT ;  /* 0x000000000000894d */ /* 0x000fea0003800000 */
[----:B------:R-:W-:Y:S01]  /*0e20*/  UIADD3 UR5, UPT, UPT, UR5, 0x1, URZ ;  /* 0x0000000105057890 */ /* 0x000fe2000fffe0ff */
[----:B------:R-:W-:Y:S05]  /*0e30*/  BRA `(.L_x_17) ;  /* 0xfffffff800dc7947 */ /* 0x000fea000383ffff */
.L_x_12:
[----:B-1----:R-:W-:-:S09]  /*0e40*/  UISETP.NE.AND UP0, UPT, UR5, URZ, UPT ;  /* 0x000000ff0500728c */ /* 0x002fd2000bf05270 */
[----:B------:R-:W-:Y:S05]  /*0e50*/  BRA.U UP0, `(.L_x_13) ;  /* 0x0000001500207547 */ /* 0x000fea000b800000 */
[----:B------:R-:W1:Y:S01]  /*0e60*/  S2UR UR4, SR_CTAID.X ;  /* 0x00000000000479c3 */ /* 0x000e620000002500 */
[----:B------:R-:W-:Y:S02]  /*0e70*/  UMOV UR8, 0x400 ;  /* 0x0000040000087882 */ /* 0x000fe40000000000 */
[----:B------:R-:W-:-:S04]  /*0e80*/  ULEA UR8, UR5, UR8, 0x18 ;  /* 0x0000000805087291 */ /* 0x000fc8000f8ec0ff */
[----:B------:R-:W-:Y:S02]  /*0e90*/  UIADD3 UR5, UPT, UPT, UR8, 0x14000, URZ ;  /* 0x0001400008057890 */ /* 0x000fe4000fffe0ff */
[----:B------:R-:W-:Y:S02]  /*0ea0*/  UIADD3 UR6, UPT, UPT, UR8, 0x4000, URZ ;  /* 0x0000400008067890 */ /* 0x000fe4000fffe0ff */
[----:B------:R-:W-:Y:S02]  /*0eb0*/  USHF.R.U32.HI UR5, URZ, 0x4, UR5 ;  /* 0x00000004ff057899 */ /* 0x000fe40008011605 */
[----:B------:R-:W-:Y:S02]  /*0ec0*/  USHF.R.U32.HI UR6, URZ, 0x4, UR6 ;  /* 0x00000004ff067899 */ /* 0x000fe40008011606 */
[----:B------:R-:W-:Y:S01]  /*0ed0*/  ULOP3.LUT UR5, UR5, 0x3fc0, URZ, 0xc0, !UPT ;  /* 0x00003fc005057892 */ /* 0x000fe2000f8ec0ff */
[----:B-1----:R-:W-:-:S13]  /*0ee0*/  ISETP.LE.U32.AND P0, PT, R5, UR4, PT ;  /* 0x0000000405007c0c */ /* 0x002fda000bf03070 */
[----:B------:R-:W-:Y:S05]  /*0ef0*/  @P0 EXIT ;  /* 0x000000000000094d */ /* 0x000fea0003800000 */
[----:B------:R-:W-:Y:S01]  /*0f00*/  ULOP3.LUT UR4, URZ, UR4, URZ, 0x33, !UPT ;  /* 0x00000004ff047292 */ /* 0x000fe2000f8e33ff */
[----:B------:R-:W-:Y:S01]  /*0f10*/  IMAD.U32 R0, RZ, RZ, UR5 ;  /* 0x00000005ff007e24 */ /* 0x000fe2000f8e00ff */
[----:B------:R-:W-:Y:S01]  /*0f20*/  ULOP3.LUT UR6, UR6, 0x3fc0, URZ, 0xc0, !UPT ;  /* 0x00003fc006067892 */ /* 0x000fe2000f8ec0ff */
[----:B------:R-:W-:Y:S01]  /*0f30*/  ISETP.GE.U32.AND P0, PT, R21, 0x4, PT ;  /* 0x000000041500780c */ /* 0x000fe20003f06070 */
[----:B------:R-:W-:Y:S01]  /*0f40*/  IMAD.MOV.U32 R4, RZ, RZ, RZ ;  /* 0x000000ffff047224 */ /* 0x000fe200078e00ff */
[----:B------:R-:W-:Y:S01]  /*0f50*/  UMOV UR17, URZ ;  /* 0x000000ff00117c82 */ /* 0x000fe20008000000 */
[----:B------:R-:W-:Y:S01]  /*0f60*/  VIADD R3, R5, UR4 ;  /* 0x0000000405037c36 */ /* 0x000fe20008000000 */
[----:B------:R-:W-:Y:S01]  /*0f70*/  UMOV UR15, URZ ;  /* 0x000000ff000f7c82 */ /* 0x000fe20008000000 */
[C---:B------:R-:W-:Y:S01]  /*0f80*/  IMAD R0, R21.reuse, 0x700, R0 ;  /* 0x0000070015007824 */ /* 0x040fe200078e0200 */
[----:B------:R-:W-:Y:S01]  /*0f90*/  LEA R7, R21, UR6, 0xa ;  /* 0x0000000615077c11 */ /* 0x000fe2000f8e50ff */
[----:B------:R-:W-:Y:S01]  /*0fa0*/  IMAD.HI.U32 R3, R3, -0x24149e11, RZ ;  /* 0xdbeb61ef03037827 */ /* 0x000fe200078e00ff */
[----:B------:R-:W-:Y:S01]  /*0fb0*/  UMOV UR6, 0x1c0 ;  /* 0x000001c000067882 */ /* 0x000fe20000000000 */
[----:B------:R-:W-:Y:S01]  /*0fc0*/  UMOV UR7, 0x1c4 ;  /* 0x000001c400077882 */ /* 0x000fe20000000000 */
[----:B------:R-:W-:Y:S01]  /*0fd0*/  SEL R7, R7, RZ, !P0 ;  /* 0x000000ff07077207 */ /* 0x000fe20004000000 */
[----:B------:R-:W-:Y:S01]  /*0fe0*/  UMOV UR4, 0x1c0 ;  /* 0x000001c000047882 */ /* 0x000fe20000000000 */
[----:B------:R-:W-:Y:S01]  /*0ff0*/  SEL R5, R0, RZ, !P0 ;  /* 0x000000ff00057207 */ /* 0x000fe20004000000 */
[----:B------:R-:W-:Y:S01]  /*1000*/  UMOV UR5, 0x1c4 ;  /* 0x000001c400057882 */ /* 0x000fe20000000000 */
[----:B------:R-:W-:-:S07]  /*1010*/  SHF.R.U32.HI R3, RZ, 0x7, R3 ;  /* 0x00000007ff037819 */ /* 0x000fce0000011603 */
.L_x_24:
[----:B------:R-:W-:Y:S02]  /*1020*/  USHF.R.U32.HI UR10, URZ, 0x1, UR17 ;  /* 0x00000001ff0a7899 */ /* 0x000fe40008011611 */
[----:B------:R-:W-:Y:S02]  /*1030*/  USHF.L.U32 UR9, UR17, 0x3, URZ ;  /* 0x0000000311097899 */ /* 0x000fe400080006ff */
[----:B------:R-:W-:Y:S02]  /*1040*/  ULOP3.LUT UR10, UR10, 0x1, URZ, 0xc, !UPT ;  /* 0x000000010a0a7892 */ /* 0x000fe4000f8e0cff */
[----:B------:R-:W-:Y:S02]  /*1050*/  ULOP3.LUT UR9, UR9, 0x8, URZ, 0xc0, !UPT ;  /* 0x0000000809097892 */ /* 0x000fe4000f8ec0ff */
[----:B------:R-:W-:Y:S02]  /*1060*/  USHF.L.U32 UR10, UR10, 0x1f, URZ ;  /* 0x0000001f0a0a7899 */ /* 0x000fe400080006ff */
[----:B------:R-:W-:-:S02]  /*1070*/  ULOP3.LUT UR12, UR17, 0x1, URZ, 0xc0, !UPT ;  /* 0x00000001110c7892 */ /* 0x000fc4000f8ec0ff */
[----:B------:R-:W-:Y:S01]  /*1080*/  MOV R0, UR9 ;  /* 0x0000000900007c02 */ /* 0x000fe20008000f00 */
[----:B------:R-:W-:Y:S01]  /*1090*/  UIADD3 UR9, UPT, UPT, UR8, UR9, URZ ;  /* 0x0000000908097290 */ /* 0x000fe2000fffe0ff */
[----:B------:R-:W-:Y:S01]  /*10a0*/  MOV R9, UR10 ;  /* 0x0000000a00097c02 */ /* 0x000fe20008000f00 */
[----:B------:R-:W-:Y:S02]  /*10b0*/  UIMAD UR12, UR12, 0xe0, URZ ;  /* 0x000000e00c0c78a4 */ /* 0x000fe4000f8e02ff */
[----:B------:R-:W-:Y:S01]  /*10c0*/  UIADD3 UR11, UPT, UPT, UR9, 0x31860, URZ ;  /* 0x00031860090b7890 */ /* 0x000fe2000fffe0ff */
[----:B------:R-:W1:Y:S02]  /*10d0*/  SYNCS.PHASECHK.TRANS64.TRYWAIT P0, [R0+UR8+0x31870], R9 ;  /* 0x03187009000075a7 */ /* 0x000e640008001108 */
[----:B-1----:R-:W-:Y:S09]  /*10e0*/  @!P0 BRA `(.L_x_18) ;  /* 0x0000003000208947 */ /* 0x002ff20003800000 */
.L_x_62:
[----:B------:R-:W-:Y:S01]  /*10f0*/  NOP ;  /* 0x0000000000007918 */ /* 0x000fe20000000000 */
[----:B------:R-:W-:-:S05]  /*1100*/  UMOV UR16, URZ ;  /* 0x000000ff00107c82 */ /* 0x000fca0008000000 */
.L_x_23:
[----:B------:R-:W-:Y:S01]  /*1110*/  ULEA UR10, UR15, UR8, 0x3 ;  /* 0x000000080f0a7291 */ /* 0x000fe2000f8e18ff */
[----:B-1----:R-:W-:Y:S01]  /*1120*/  SHF.L.U32 R9, R4, 0x1f, RZ ;  /* 0x0000001f04097819 */ /* 0x002fe200000006ff */
[----:B------:R-:W-:Y:S01]  /*1130*/  ULOP3.LUT UP0, UR14, UR16, 0x2, URZ, 0xc0, !UPT ;  /* 0x00000002100e7892 */ /* 0x000fe2000f80c0ff */
[----:B------:R-:W-:Y:S06]  /*1140*/  MOV R0, UR15 ;  /* 0x0000000f00007c02 */ /* 0x000fec0008000f00 */
[----:B------:R-:W1:Y:S02]  /*1150*/  SYNCS.PHASECHK.TRANS64.TRYWAIT P0, [UR10+0x31840], R9 ;  /* 0x03184009ff0075a7 */ /* 0x000e64000800110a */
[----:B-12---:R-:W-:Y:S05]  /*1160*/  @!P0 BRA `(.L_x_19) ;  /* 0x0000003000208947 */ /* 0x006fea0003800000 */
.L_x_64:
[----:B------:R-:W-:Y:S01]  /*1170*/  NOP ;  /* 0x0000000000007918 */ /* 0x000fe20000000000 */
[----:B------:R-:W-:Y:S05]  /*1180*/  BRA.U UP0, `(.L_x_20) ;  /* 0x0000000100487547 */ /* 0x000fea000b800000 */
[----:B------:R-:W-:Y:S02]  /*1190*/  ULEA UR22, UR15, UR8, 0x9 ;  /* 0x000000080f167291 */ /* 0x000fe4000f8e48ff */
[----:B------:R-:W-:Y:S02]  /*11a0*/  ULEA UR9, UR15, UR8, 0xa ;  /* 0x000000080f097291 */ /* 0x000fe4000f8e50ff */
[----:B------:R-:W-:Y:S02]  /*11b0*/  UIADD3 UR22, UPT, UPT, UR22, 0x30000, URZ ;  /* 0x0003000016167890 */ /* 0x000fe4000fffe0ff */
[----:B------:R-:W-:Y:S02]  /*11c0*/  UIADD3 UR13, UPT, UPT, UR9, 0x30800, URZ ;  /* 0x00030800090d7890 */ /* 0x000fe4000fffe0ff */
[----:B------:R-:W-:Y:S02]  /*11d0*/  UIADD3 UR9, UPT, UPT, UR9, 0x30a00, URZ ;  /* 0x00030a0009097890 */ /* 0x000fe4000fffe0ff */
[----:B------:R-:W-:Y:S02]  /*11e0*/  USHF.R.U32.HI UR22, URZ, 0x4, UR22 ;  /* 0x00000004ff167899 */ /* 0x000fe40008011616 */
[----:B------:R-:W-:Y:S02]  /*11f0*/  USHF.R.U32.HI UR13, URZ, 0x4, UR13 ;  /* 0x00000004ff0d7899 */ /* 0x000fe4000801160d */
[----:B------:R-:W-:Y:S02]  /*1200*/  USHF.R.U32.HI UR9, URZ, 0x4, UR9 ;  /* 0x00000004ff097899 */ /* 0x000fe40008011609 */
[----:B------:R-:W-:Y:S02]  /*1210*/  ULOP3.LUT UR18, UR22, 0x3fe0, URZ, 0xc0, !UPT ;  /* 0x00003fe016127892 */ /* 0x000fe4000f8ec0ff */
[----:B------:R-:W-:Y:S02]  /*1220*/  ULOP3.LUT UR20, UR13, 0x3fc0, URZ, 0xc0, !UPT ;  /* 0x00003fc00d147892 */ /* 0x000fe4000f8ec0ff */
[----:B------:R-:W-:Y:S01]  /*1230*/  ULOP3.LUT UR22, UR9, 0x3fe0, URZ, 0xc0, !UPT ;  /* 0x00003fe009167892 */ /* 0x000fe2000f8ec0ff */
[----:B------:R-:W-:Y:S01]  /*1240*/  UMOV UR19, 0x4008 ;  /* 0x0000400800137882 */ /* 0x000fe20000000000 */
[----:B------:R-:W-:Y:S01]  /*1250*/  UMOV UR21, 0x4008 ;  /* 0x0000400800157882 */ /* 0x000fe20000000000 */
[----:B------:R-:W-:Y:S02]  /*1260*/  UMOV UR23, 0x4008 ;  /* 0x0000400800177882 */ /* 0x000fe40000000000 */
[----:B------:R2:W-:Y:S02]  /*1270*/  UTCCP.T.S.4x32dp128bit tmem[0x1c0], gdesc[UR18] ;  /* 0x0001c012ff0079e7 */ /* 0x0005e40009100000 */
[----:B------:R2:W-:Y:S02]  /*1280*/  UTCCP.T.S.4x32dp128bit tmem[0x1c4], gdesc[UR20] ;  /* 0x0001c414ff0079e7 */ /* 0x0005e40009100000 */
[----:B------:R2:W-:Y:S01]  /*1290*/  UTCCP.T.S.4x32dp128bit tmem[0x1c8], gdesc[UR22] ;  /* 0x0001c816ff0079e7 */ /* 0x0005e20009100000 */
[----:B------:R-:W-:Y:S02]  /*12a0*/  NOP ;  /* 0x0000000000007918 */ /* 0x000fe40000000000 */
.L_x_20:
[----:B------:R-:W-:Y:S01]  /*12b0*/  UISETP.NE.AND UP0, UPT, UR15, 0x3, UPT ;  /* 0x000000030f00788c */ /* 0x000fe2000bf05270 */
[----:B-1----:R-:W1:Y:S01]  /*12c0*/  SHFL.IDX PT, R2, R7, R0, 0x1f ;  /* 0x00001f0007027589 */ /* 0x002e6200000e0000 */
[----:B------:R-:W-:Y:S01]  /*12d0*/  UIADD3 UR9, UPT, UPT, UR15, 0x1, URZ ;  /* 0x000000010f097890 */ /* 0x000fe2000fffe0ff */
[----:B------:R-:W-:Y:S03]  /*12e0*/  NOP ;  /* 0x0000000000007918 */ /* 0x000fe60000000000 */
[----:B------:R-:W-:Y:S03]  /*12f0*/  USEL UR9, UR9, URZ, UP0 ;  /* 0x000000ff09097287 */ /* 0x000fe60008000000 */
[----:B------:R3:W4:Y:S01]  /*1300*/  SHFL.IDX PT, R6, R5, R0, 0x1f ;  /* 0x00001f0005067589 */ /* 0x00072200000e0000 */
[----:B------:R-:W-:Y:S02]  /*1310*/  USHF.L.U32 UR15, UR14, 0x4, URZ ;  /* 0x000000040e0f7899 */ /* 0x000fe400080006ff */
[----:B------:R-:W-:Y:S02]  /*1320*/  ULEA UR13, UR9, UR8, 0x3 ;  /* 0x00000008090d7291 */ /* 0x000fe4000f8e18ff */
[----:B------:R-:W-:Y:S01]  /*1330*/  ULEA UR14, UR14, 0x8b8, 0xd ;  /* 0x000008b80e0e7891 */ /* 0x000fe2000f8e68ff */
[----:B------:R-:W-:Y:S01]  /*1340*/  ISETP.NE.AND P0, PT, RZ, UR9, PT ;  /* 0x00000009ff007c0c */ /* 0x000fe2000bf05270 */
[----:B------:R-:W-:Y:S02]  /*1350*/  UISETP.NE.AND UP0, UPT, UR16, URZ, UPT ;  /* 0x000000ff1000728c */ /* 0x000fe4000bf05270 */
[----:B------:R-:W-:Y:S01]  /*1360*/  UPRMT UR15, UR15, 0x5410, UR14 ;  /* 0x000054100f0f7896 */ /* 0x000fe2000800000e */
[----:B------:R-:W-:Y:S01]  /*1370*/  SEL R11, RZ, 0x1, P0 ;  /* 0x00000001ff0b7807 */ /* 0x000fe20000000000 */
[----:B------:R-:W-:Y:S01]  /*1380*/  UIADD3 UR10, UPT, UPT, UR10, 0x31820, URZ ;  /* 0x000318200a0a7890 */ /* 0x000fe2000fffe0ff */
[----:B------:R-:W-:Y:S02]  /*1390*/  UMOV UR14, URZ ;  /* 0x000000ff000e7c82 */ /* 0x000fe40008000000 */
[----:B------:R-:W-:Y:S01]  /*13a0*/  LOP3.LUT R4, R4, R11, RZ, 0x3c, !PT ;  /* 0x0000000b04047212 */ /* 0x000fe200078e3cff */
[----:B--2---:R-:W-:Y:S01]  /*13b0*/  UMOV UR21, 0x40004040 ;  /* 0x4000404000157882 */ /* 0x004fe20000000000 */
[----:B------:R-:W-:Y:S01]  /*13c0*/  UMOV UR19, 0x40004040 ;  /* 0x4000404000137882 */ /* 0x000fe20000000000 */
[----:B------:R-:W-:Y:S01]  /*13d0*/  UMOV UR25, 0x40004040 ;  /* 0x4000404000197882 */ /* 0x000fe20000000000 */
[----:B------:R-:W-:Y:S01]  /*13e0*/  UMOV UR23, 0x40004040 ;  /* 0x4000404000177882 */ /* 0x000fe20000000000 */
[----:B------:R-:W-:Y:S01]  /*13f0*/  IMAD.U32 R9, R4, -0x80000000, RZ ;  /* 0x8000000004097824 */ /* 0x000fe200078e00ff */
[----:B------:R-:W-:Y:S01]  /*1400*/  UMOV UR29, 0x40004040 ;  /* 0x40004040001d7882 */ /* 0x000fe20000000000 */
[----:B------:R-:W-:Y:S01]  /*1410*/  UMOV UR27, 0x40004040 ;  /* 0x40004040001b7882 */ /* 0x000fe20000000000 */
[----:B------:R-:W-:Y:S01]  /*1420*/  UMOV UR33, 0x40004040 ;  /* 0x4000404000217882 */ /* 0x000fe20000000000 */
[----:B------:R-:W-:Y:S01]  /*1430*/  UMOV UR31, 0x40004040 ;  /* 0x40004040001f7882 */ /* 0x000fe20000000000 */
[----:B-1----:R-:W-:Y:S01]  /*1440*/  R2UR UR20, R2 ;  /* 0x00000000021472ca */ /* 0x002fe200000e0000 */
[----:B---3--:R-:W-:Y:S01]  /*1450*/  IMAD.U32 R0, RZ, RZ, UR9 ;  /* 0x00000009ff007e24 */ /* 0x008fe2000f8e00ff */
[----:B----4-:R-:W-:Y:S11]  /*1460*/  R2UR UR18, R6 ;  /* 0x00000000061272ca */ /* 0x010ff600000e0000 */
[----:B------:R-:W-:Y:S02]  /*1470*/  UIADD3 UR24, UPT, UPT, UR20, 0x2, URZ ;  /* 0x0000000214187890 */ /* 0x000fe4000fffe0ff */
[----:B------:R-:W-:Y:S01]  /*1480*/  UIADD3 UR22, UPT, UPT, UR18, 0x2, URZ ;  /* 0x0000000212167890 */ /* 0x000fe2000fffe0ff */
[----:B------:R1:W-:Y:S01]  /*1490*/  UTCQMMA gdesc[UR20], gdesc[UR18], tmem[UR12], tmem[UR14], idesc[UR15], tmem[UR6], UP0 ;  /* 0x00060e1214007dea */ /* 0x0003e2000800030c */
[----:B------:R-:W-:Y:S02]  /*14a0*/  UIADD3 UR28, UPT, UPT, UR20, 0x4, URZ ;  /* 0x00000004141c7890 */ /* 0x000fe4000fffe0ff */
[----:B------:R-:W-:Y:S02]  /*14b0*/  UIADD3 UR26, UPT, UPT, UR18, 0x4, URZ ;  /* 0x00000004121a7890 */ /* 0x000fe4000fffe0ff */
[----:B------:R-:W-:Y:S02]  /*14c0*/  UIADD3 UR32, UPT, UPT, UR20, 0x6, URZ ;  /* 0x0000000614207890 */ /* 0x000fe4000fffe0ff */
[----:B------:R-:W-:Y:S01]  /*14d0*/  UIADD3 UR30, UPT, UPT, UR18, 0x6, URZ ;  /* 0x00000006121e7890 */ /* 0x000fe2000fffe0ff */
[----:B------:R1:W-:Y:S04]  /*14e0*/  UTCQMMA gdesc[UR24], gdesc[UR22], tmem[UR12], tmem[UR14], idesc[UR15], tmem[UR6], UPT ;  /* 0x00060e1618007dea */ /* 0x0003e8000b80030c */
[----:B------:R1:W-:Y:S04]  /*14f0*/  UTCQMMA gdesc[UR28], gdesc[UR26], tmem[UR12], tmem[UR14], idesc[UR15], tmem[UR6], UPT ;  /* 0x00060e1a1c007dea */ /* 0x0003e8000b80030c */
[----:B------:R1:W-:Y:S01]  /*1500*/  UTCQMMA gdesc[UR32], gdesc[UR30], tmem[UR12], tmem[UR14], idesc[UR15], tmem[UR6], UPT ;  /* 0x00060e1e20007dea */ /* 0x0003e2000b80030c */
[----:B------:R1:W-:Y:S01]  /*1510*/  UTCBAR [UR10], URZ ;  /* 0x000000ff0a0073e9 */ /* 0x0003e200080000ff */
[----:B------:R-:W2:Y:S02]  /*1520*/  SYNCS.PHASECHK.TRANS64.TRYWAIT P0, [UR13+0x31840], R9 ;  /* 0x03184009ff0075a7 */ /* 0x000ea4000800110d */
[----:B-12---:R-:W-:Y:S05]  /*1530*/  @!P0 BRA `(.L_x_21) ;  /* 0x0000002c00488947 */ /* 0x006fea0003800000 */
.L_x_66:
[----:B------:R-:W-:Y:S01]  /*1540*/  UIADD3 UR10, UPT, UPT, UR16, 0x1, URZ ;  /* 0x00000001100a7890 */ /* 0x000fe2000fffe0ff */
[----:B-1----:R-:W1:Y:S01]  /*1550*/  SHFL.IDX PT, R2, R7, R0, 0x1f ;  /* 0x00001f0007027589 */ /* 0x002e6200000e0000 */
[----:B------:R-:W-:Y:S02]  /*1560*/  UIADD3 UR13, UPT, UPT, UR13, 0x31820, URZ ;  /* 0x000318200d0d7890 */ /* 0x000fe4000fffe0ff */
[----:B------:R-:W-:Y:S05]  /*1570*/  USHF.L.U32 UR14, UR10, 0xd, URZ ;  /* 0x0000000d0a0e7899 */ /* 0x000fea00080006ff */
[----:B------:R-:W2:Y:S01]  /*1580*/  SHFL.IDX PT, R6, R5, R0, 0x1f ;  /* 0x00001f0005067589 */ /* 0x000ea200000e0000 */
[----:B------:R-:W-:Y:S01]  /*1590*/  USHF.L.U32 UR15, UR10, 0x4, URZ ;  /* 0x000000040a0f7899 */ /* 0x000fe200080006ff */
[----:B------:R-:W-:Y:S01]  /*15a0*/  NOP ;  /* 0x0000000000007918 */ /* 0x000fe20000000000 */
[----:B------:R-:W-:Y:S01]  /*15b0*/  ULOP3.LUT UR14, UR14, 0x6000, URZ, 0xc0, !UPT ;  /* 0x000060000e0e7892 */ /* 0x000fe2000f8ec0ff */
[----:B------:R-:W-:Y:S01]  /*15c0*/  NOP ;  /* 0x0000000000007918 */ /* 0x000fe20000000000 */
[----:B------:R-:W-:Y:S02]  /*15d0*/  ULOP3.LUT UR15, UR15, 0x30, URZ, 0xc0, !UPT ;  /* 0x000000300f0f7892 */ /* 0x000fe4000f8ec0ff */
[----:B------:R-:W-:Y:S02]  /*15e0*/  ULOP3.LUT UR14, UR14, 0x8b8, URZ, 0xfc, !UPT ;  /* 0x000008b80e0e7892 */ /* 0x000fe4000f8efcff */
[----:B------:R-:W-:Y:S02]  /*15f0*/  UISETP.NE.AND UP0, UPT, UR10, 0x37, UPT ;  /* 0x000000370a00788c */ /* 0x000fe4000bf05270 */
[----:B------:R-:W-:Y:S01]  /*1600*/  UPRMT UR15, UR15, 0x5410, UR14 ;  /* 0x000054100f0f7896 */ /* 0x000fe2000800000e */
[----:B------:R-:W-:Y:S02]  /*1610*/  UMOV UR21, 0x40004040 ;  /* 0x4000404000157882 */ /* 0x000fe40000000000 */
[----:B------:R-:W-:Y:S01]  /*1620*/  UMOV UR14, URZ ;  /* 0x000000ff000e7c82 */ /* 0x000fe20008000000 */
[----:B------:R-:W-:Y:S01]  /*1630*/  UMOV UR19, 0x40004040 ;  /* 0x4000404000137882 */ /* 0x000fe20000000000 */
[----:B------:R-:W-:Y:S01]  /*1640*/  UMOV UR25, 0x40004040 ;  /* 0x4000404000197882 */ /* 0x000fe20000000000 */
[----:B------:R-:W-:Y:S01]  /*1650*/  UMOV UR23, 0x40004040 ;  /* 0x4000404000177882 */ /* 0x000fe20000000000 */
[----:B------:R-:W-:Y:S01]  /*1660*/  UMOV UR29, 0x40004040 ;  /* 0x40004040001d7882 */ /* 0x000fe20000000000 */
[----:B-1----:R-:W-:Y:S01]  /*1670*/  R2UR UR20, R2 ;  /* 0x00000000021472ca */ /* 0x002fe200000e0000 */
[----:B------:R-:W-:Y:S01]  /*1680*/  UMOV UR27, 0x40004040 ;  /* 0x40004040001b7882 */ /* 0x000fe20000000000 */
[----:B--2---:R-:W-:Y:S01]  /*1690*/  R2UR UR18, R6 ;  /* 0x00000000061272ca */ /* 0x004fe200000e0000 */
[----:B------:R-:W-:Y:S01]  /*16a0*/  UMOV UR33, 0x40004040 ;  /* 0x4000404000217882 */ /* 0x000fe20000000000 */
[----:B------:R-:W-:Y:S09]  /*16b0*/  UMOV UR31, 0x40004040 ;  /* 0x40004040001f7882 */ /* 0x000ff20000000000 */
[----:B------:R-:W-:Y:S02]  /*16c0*/  UIADD3 UR24, UPT, UPT, UR20, 0x2, URZ ;  /* 0x0000000214187890 */ /* 0x000fe4000fffe0ff */
[----:B------:R-:W-:Y:S01]  /*16d0*/  UIADD3 UR22, UPT, UPT, UR18, 0x2, URZ ;  /* 0x0000000212167890 */ /* 0x000fe2000fffe0ff */
[----:B------:R1:W-:Y:S01]  /*16e0*/  UTCQMMA gdesc[UR20], gdesc[UR18], tmem[UR12], tmem[UR14], idesc[UR15], tmem[UR4], UPT ;  /* 0x00040e1214007dea */ /* 0x0003e2000b80030c */
        /* <DEDUP_REMOVED lines=8> */
[----:B------:R-:W-:Y:S05]  /*1770*/  BRA.U UP0, `(.L_x_22) ;  /* 0x0000000100087547 */ /* 0x000fea000b800000 */
[----:B------:R2:W-:Y:S01]  /*1780*/  UTCBAR [UR11], URZ ;  /* 0x000000ff0b0073e9 */ /* 0x0005e200080000ff */
[----:B------:R-:W-:Y:S01]  /*1790*/  NOP ;  /* 0x0000000000007918 */ /* 0x000fe20000000000 */
.L_x_22:
[----:B------:R-:W-:Y:S02]  /*17a0*/  UISETP.NE.AND UP0, UPT, UR9, 0x3, UPT ;  /* 0x000000030900788c */ /* 0x000fe4000bf05270 */
[----:B------:R-:W-:Y:S02]  /*17b0*/  UIADD3 UR9, UPT, UPT, UR9, 0x1, URZ ;  /* 0x0000000109097890 */ /* 0x000fe4000fffe0ff */
[----:B------:R-:W-:Y:S02]  /*17c0*/  UIADD3 UR16, UPT, UPT, UR16, 0x2, URZ ;  /* 0x0000000210107890 */ /* 0x000fe4000fffe0ff */
[----:B-1----:R-:W-:Y:S02]  /*17d0*/  USEL UR15, UR9, URZ, UP0 ;  /* 0x000000ff090f7287 */ /* 0x002fe40008000000 */
[----:B------:R-:W-:Y:S04]  /*17e0*/  UISETP.NE.AND UP0, UPT, UR16, 0x38, UPT ;  /* 0x000000381000788c */ /* 0x000fe8000bf05270 */
[----:B------:R-:W-:Y:S04]  /*17f0*/  ISETP.NE.AND P0, PT, RZ, UR15, PT ;  /* 0x0000000fff007c0c */ /* 0x000fe8000bf05270 */
[----:B------:R-:W-:Y:S04]  /*1800*/  SEL R9, RZ, 0x1, P0 ;  /* 0x00000001ff097807 */ /* 0x000fe80000000000 */
[----:B------:R-:W-:Y:S01]  /*1810*/  LOP3.LUT R4, R4, R9, RZ, 0x3c, !PT ;  /* 0x0000000904047212 */ /* 0x000fe200078e3cff */
[----:B------:R-:W-:Y:S06]  /*1820*/  BRA.U UP0, `(.L_x_23) ;  /* 0xfffffff900387547 */ /* 0x000fec000b83ffff */
[----:B------:R-:W-:-:S13]  /*1830*/  ISETP.NE.AND P0, PT, R3, UR17, PT ;  /* 0x0000001103007c0c */ /* 0x000fda000bf05270 */
[----:B--2---:R-:W-:Y:S05]  /*1840*/  @!P0 EXIT ;  /* 0x000000000000894d */ /* 0x004fea0003800000 */
[----:B------:R-:W-:Y:S01]  /*1850*/  UIADD3 UR17, UPT, UPT, UR17, 0x1, URZ ;  /* 0x0000000111117890 */ /* 0x000fe2000fffe0ff */
[----:B------:R-:W-:Y:S11]  /*1860*/  BRA `(.L_x_24) ;  /* 0xfffffff400ec7947 */ /* 0x000ff6000383ffff */
.L_x_11:
[----:B------:R-:W-:-:S13]  /*1870*/  ELECT P0, URZ, PT ;  /* 0x0000000000ff782f */ /* 0x000fda0003800000 */
[----:B------:R-:W-:Y:S05]  /*1880*/  @!P0 BRA `(.L_x_13) ;  /* 0x0000000800948947 */ /* 0x000fea0003800000 */
[----:B------:R-:W1:Y:S02]  /*1890*/  S2R R12, SR_CTAID.X ;  /* 0x00000000000c7919 */ /* 0x000e640000002500 */
[----:B-1----:R-:W-:-:S13]  /*18a0*/  ISETP.GE.U32.AND P0, PT, R12, R5, PT ;  /* 0x000000050c00720c */ /* 0x002fda0003f06070 */
[----:B------:R-:W-:Y:S05]  /*18b0*/  @P0 EXIT ;  /* 0x000000000000094d */ /* 0x000fea0003800000 */
[----:B------:R-:W1:Y:S01]  /*18c0*/  LDC.64 R16, c[0x0][0x348] ;  /* 0x0000d200ff107b82 */ /* 0x000e620000000a00 */
[-C--:B------:R-:W-:Y:S01]  /*18d0*/  LOP3.LUT R0, RZ, R12.reuse, RZ, 0x33, !PT ;  /* 0x0000000cff007212 */ /* 0x080fe200078e33ff */
[----:B------:R-:W-:Y:S02]  /*18e0*/  HFMA2 R13, -RZ, RZ, 0, 0 ;  /* 0x00000000ff0d7431 */ /* 0x000fe400000001ff */
[----:B------:R-:W-:Y:S02]  /*18f0*/  IMAD.MOV.U32 R14, RZ, RZ, RZ ;  /* 0x000000ffff0e7224 */ /* 0x000fe400078e00ff */
[----:B------:R-:W-:Y:S02]  /*1900*/  IMAD.IADD R0, R5, 0x1, R0 ;  /* 0x0000000105007824 */ /* 0x000fe400078e0200 */
[----:B------:R-:W2:Y:S02]  /*1910*/  LDC.64 R6, c[0x0][0x358] ;  /* 0x0000d600ff067b82 */ /* 0x000ea40000000a00 */
[----:B------:R-:W-:Y:S01]  /*1920*/  IMAD.HI.U32 R11, R0, -0x24149e11, RZ ;  /* 0xdbeb61ef000b7827 */ /* 0x000fe200078e00ff */
[----:B------:R-:W-:-:S04]  /*1930*/  MOV R0, R12 ;  /* 0x0000000c00007202 */ /* 0x000fc80000000f00 */
[----:B------:R-:W-:-:S07]  /*1940*/  SHF.R.U32.HI R11, RZ, 0x7, R11 ;  /* 0x00000007ff0b7819 */ /* 0x000fce000001160b */
.L_x_30:
[----:B------:R-:W-:Y:S02]  /*1950*/  SHF.R.U32.HI R3, RZ, 0x4, R0 ;  /* 0x00000004ff037819 */ /* 0x000fe40000011600 */
[----:B------:R-:W-:-:S03]  /*1960*/  MOV R4, 0x19d0 ;  /* 0x000019d000047802 */ /* 0x000fc60000000f00 */
[----:B------:R-:W-:-:S04]  /*1970*/  IMAD.HI.U32 R3, R3, 0xd79435f, RZ ;  /* 0x0d79435f03037827 */ /* 0x000fc800078e00ff */
[C---:B------:R-:W-:Y:S02]  /*1980*/  IMAD R35, R3.reuse, -0x10, R20 ;  /* 0xfffffff003237824 */ /* 0x040fe400078e0214 */
[----:B------:R-:W-:-:S03]  /*1990*/  IMAD R0, R3, -0x130, R0 ;  /* 0xfffffed003007824 */ /* 0x000fc600078e0200 */
[----:B------:R-:W-:Y:S02]  /*19a0*/  VIMNMX.U32 R35, PT, PT, R35, 0x10, PT ;  /* 0x0000001023237848 */ /* 0x000fe40003fe0000 */
[----:B-1----:R-:W-:Y:S02]  /*19b0*/  LOP3.LUT R8, R0, 0xffff, RZ, 0xc0, !PT ;  /* 0x0000ffff00087812 */ /* 0x002fe400078ec0ff */
[----:B-12---:R-:W-:Y:S05]  /*19c0*/  CALL.REL.NOINC `($__internal_3_$__cuda_sm20_div_u16) ;  /* 0x0000002800ec7944 */ /* 0x006fea0003c00000 */
[----:B------:R-:W-:Y:S01]  /*19d0*/  PRMT R35, R35, 0x9910, RZ ;  /* 0x0000991023237816 */ /* 0x000fe200000000ff */
[----:B------:R-:W1:Y:S01]  /*19e0*/  S2R R8, SR_CgaCtaId ;  /* 0x0000000000087919 */ /* 0x000e620000008800 */
[----:B------:R-:W-:Y:S01]  /*19f0*/  PRMT R2, R36, 0x9910, RZ ;  /* 0x0000991024027816 */ /* 0x000fe200000000ff */
[----:B------:R-:W2:Y:S01]  /*1a00*/  LDC.64 R4, c[0x0][0x380] ;  /* 0x0000e000ff047b82 */ /* 0x000ea20000000a00 */
[----:B------:R-:W-:-:S03]  /*1a10*/  MOV R10, 0x100 ;  /* 0x00000100000a7802 */ /* 0x000fc60000000f00 */
[----:B------:R-:W-:-:S04]  /*1a20*/  IMAD R2, R35, R2, RZ ;  /* 0x0000000223027224 */ /* 0x000fc800078e02ff */
[----:B------:R-:W-:-:S05]  /*1a30*/  IMAD.MOV R2, RZ, RZ, -R2 ;  /* 0x000000ffff027224 */ /* 0x000fca00078e0a02 */
[----:B------:R-:W-:-:S05]  /*1a40*/  PRMT R9, R2, 0x7710, RZ ;  /* 0x0000771002097816 */ /* 0x000fca00000000ff */
[----:B------:R-:W-:Y:S01]  /*1a50*/  IMAD.IADD R2, R0, 0x1, R9 ;  /* 0x0000000100027824 */ /* 0x000fe200078e0209 */
[----:B------:R-:W-:Y:S01]  /*1a60*/  LOP3.LUT R9, R36, 0xffff, RZ, 0xc0, !PT ;  /* 0x0000ffff24097812 */ /* 0x000fe200078ec0ff */
[----:B------:R-:W-:-:S03]  /*1a70*/  IMAD.MOV.U32 R0, RZ, RZ, RZ ;  /* 0x000000ffff007224 */ /* 0x000fc600078e00ff */
[----:B------:R-:W-:Y:S01]  /*1a80*/  LOP3.LUT R2, R2, 0xffff, RZ, 0xc0, !PT ;  /* 0x0000ffff02027812 */ /* 0x000fe200078ec0ff */
[----:B------:R-:W-:-:S04]  /*1a90*/  IMAD R9, R9, 0xe0, RZ ;  /* 0x000000e009097824 */ /* 0x000fc800078e02ff */
[----:B------:R-:W-:Y:S01]  /*1aa0*/  IMAD R2, R3, 0x10, R2 ;  /* 0x0000001003027824 */ /* 0x000fe200078e0202 */
[----:B------:R-:W-:-:S04]  /*1ab0*/  MOV R3, 0x400 ;  /* 0x0000040000037802 */ /* 0x000fc80000000f00 */
[----:B------:R-:W-:Y:S02]  /*1ac0*/  SHF.L.U32 R2, R2, 0x7, RZ ;  /* 0x0000000702027819 */ /* 0x000fe400000006ff */
[----:B-1----:R-:W-:-:S03]  /*1ad0*/  LEA R8, R8, R3, 0x18 ;  /* 0x0000000308087211 */ /* 0x002fc600078ec0ff */
[----:B--2---:R-:W-:-:S07]  /*1ae0*/  IMAD.WIDE.U32 R4, R2, 0x4, R4 ;  /* 0x0000000402047825 */ /* 0x004fce00078e0004 */
.L_x_29:
[----:B------:R-:W-:Y:S01]  /*1af0*/  LOP3.LUT R13, R13, 0x1, RZ, 0x3c, !PT ;  /* 0x000000010d0d7812 */ /* 0x000fe200078e3cff */
[----:B------:R-:W-:Y:S05]  /*1b00*/  YIELD ;  /* 0x0000000000007946 */ /* 0x000fea0003800000 */
[----:B------:R-:W-:Y:S04]  /*1b10*/  SHF.L.U32 R3, R13, 0x1f, RZ ;  /* 0x0000001f0d037819 */ /* 0x000fe800000006ff */
[----:B-1----:R-:W1:Y:S02]  /*1b20*/  SYNCS.PHASECHK.TRANS64.TRYWAIT P0, [R8+URZ+0x31820], R3 ;  /* 0x03182003080075a7 */ /* 0x002e6400080011ff */
[----:B-12---:R-:W-:Y:S05]  /*1b30*/  @!P0 BRA `(.L_x_25) ;  /* 0x0000002400e48947 */ /* 0x006fea0003800000 */
.L_x_68:
[----:B------:R-:W2:Y:S01]  /*1b40*/  LDCU.64 UR24, c[0x0][0x348] ;  /* 0x00006900ff1877ac */ /* 0x000ea20008000a00 */
[----:B------:R-:W-:Y:S01]  /*1b50*/  R2UR UR4, R6 ;  /* 0x00000000060472ca */ /* 0x000fe200000e0000 */
[----:B-1----:R-:W-:Y:S01]  /*1b60*/  IMAD.MOV.U32 R19, RZ, RZ, 0xb580 ;  /* 0x0000b580ff137424 */ /* 0x002fe200078e00ff */
[----:B------:R-:W-:Y:S01]  /*1b70*/  R2UR UR5, R7 ;  /* 0x00000000070572ca */ /* 0x000fe200000e0000 */
[----:B------:R-:W-:Y:S01]  /*1b80*/  IMAD.U32 R15, R13, -0x80000000, RZ ;  /* 0x800000000d0f7824 */ /* 0x000fe200078e00ff */
[----:B------:R-:W-:Y:S01]  /*1b90*/  R2UR UR19, R2 ;  /* 0x00000000021372ca */ /* 0x000fe200000e0000 */
[----:B------:R-:W-:Y:S01]  /*1ba0*/  UMOV UR6, 0x0 ;  /* 0x0000000000067882 */ /* 0x000fe20000000000 */
[----:B------:R-:W-:Y:S01]  /*1bb0*/  UMOV UR7, 0x10000000 ;  /* 0x1000000000077882 */ /* 0x000fe20000000000 */
[----:B------:R-:W-:Y:S02]  /*1bc0*/  R2UR UR15, R0 ;  /* 0x00000000000f72ca */ /* 0x000fe400000e0000 */
[----:B------:R-:W-:Y:S02]  /*1bd0*/  R2UR UR22, R9 ;  /* 0x00000000091672ca */ /* 0x000fe400000e0000 */
[C---:B------:R-:W-:Y:S02]  /*1be0*/  IADD3 R22, P0, PT, R16.reuse, 0xc0, RZ ;  /* 0x000000c010167810 */ /* 0x040fe40007f1e0ff */
[----:B------:R-:W-:Y:S02]  /*1bf0*/  IADD3 R24, P1, PT, R16, 0x40, RZ ;  /* 0x0000004010187810 */ /* 0x000fe40007f3e0ff */
[----:B------:R-:W3:Y:S01]  /*1c00*/  LDG.E.CONSTANT R3, desc[UR4][R4.64] ;  /* 0x0000000404037981 */ /* 0x000ee2000c1e9900 */
[----:B------:R-:W-:Y:S01]  /*1c10*/  R2UR UR9, R8 ;  /* 0x00000000080972ca */ /* 0x000fe200000e0000 */
[--C-:B------:R-:W-:Y:S01]  /*1c20*/  IMAD.X R23, RZ, RZ, R17.reuse, P0 ;  /* 0x000000ffff177224 */ /* 0x100fe200000e0611 */
[----:B------:R-:W-:Y:S01]  /*1c30*/  R2UR UR18, R10 ;  /* 0x000000000a1272ca */ /* 0x000fe200000e0000 */
[----:B------:R-:W-:Y:S01]  /*1c40*/  IMAD.X R25, RZ, RZ, R17, P1 ;  /* 0x000000ffff197224 */ /* 0x000fe200008e0611 */
[----:B------:R-:W-:Y:S01]  /*1c50*/  R2UR UR30, R24 ;  /* 0x00000000181e72ca */ /* 0x000fe200000e0000 */
[----:B------:R-:W-:Y:S01]  /*1c60*/  UMOV UR14, UR19 ;  /* 0x00000013000e7c82 */ /* 0x000fe20008000000 */
[----:B------:R-:W-:Y:S02]  /*1c70*/  R2UR UR26, R22 ;  /* 0x00000000161a72ca */ /* 0x000fe400000e0000 */
[----:B------:R-:W-:Y:S02]  /*1c80*/  R2UR UR31, R25 ;  /* 0x00000000191f72ca */ /* 0x000fe400000e0000 */
[----:B------:R-:W-:Y:S03]  /*1c90*/  R2UR UR27, R23 ;  /* 0x00000000171b72ca */ /* 0x000fe600000e0000 */
[----:B------:R-:W-:Y:S02]  /*1ca0*/  UIADD3 UR17, UPT, UPT, UR9, 0x31800, URZ ;  /* 0x0003180009117890 */ /* 0x000fe4000fffe0ff */
[----:B------:R-:W-:Y:S02]  /*1cb0*/  UIADD3 UR18, UPT, UPT, UR18, -0x100, URZ ;  /* 0xffffff0012127890 */ /* 0x000fe4000fffe0ff */
[----:B------:R-:W-:Y:S02]  /*1cc0*/  UIADD3 UR16, UPT, UPT, UR9, 0x4000, URZ ;  /* 0x0000400009107890 */ /* 0x000fe4000fffe0ff */
[----:B------:R-:W-:Y:S02]  /*1cd0*/  UIADD3 UR8, UPT, UPT, UR9, 0x14000, URZ ;  /* 0x0001400009087890 */ /* 0x000fe4000fffe0ff */
[----:B------:R-:W-:Y:S02]  /*1ce0*/  UIADD3 UR12, UPT, UPT, UR9, 0x30000, URZ ;  /* 0x00030000090c7890 */ /* 0x000fe4000fffe0ff */
[----:B------:R-:W-:Y:S01]  /*1cf0*/  UIADD3 UR20, UPT, UPT, UR9, 0x30800, URZ ;  /* 0x0003080009147890 */ /* 0x000fe2000fffe0ff */
[----:B------:R-:W-:Y:S02]  /*1d00*/  UMOV UR10, UR18 ;  /* 0x00000012000a7c82 */ /* 0x000fe40008000000 */
[----:B------:R1:W-:Y:S01]  /*1d10*/  UTMALDG.2D [UR16], [UR30], desc[UR6] ;  /* 0x000006101e0075b4 */ /* 0x0003e20008009000 */
[----:B------:R-:W-:Y:S01]  /*1d20*/  UMOV UR9, UR17 ;  /* 0x0000001100097c82 */ /* 0x000fe20008000000 */
[----:B------:R-:W-:Y:S01]  /*1d30*/  UMOV UR13, UR17 ;  /* 0x00000011000d7c82 */ /* 0x000fe20008000000 */
[----:B------:R-:W-:Y:S01]  /*1d40*/  UMOV UR21, UR17 ;  /* 0x0000001100157c82 */ /* 0x000fe20008000000 */
[C---:B---3--:R-:W-:Y:S01]  /*1d50*/  IMAD.SHL.U32 R18, R3.reuse, 0x1000, RZ ;  /* 0x0000100003127824 */ /* 0x048fe200078e00ff */
[C---:B------:R-:W-:Y:S01]  /*1d60*/  ISETP.GT.AND P0, PT, R3.reuse, RZ, PT ;  /* 0x000000ff0300720c */ /* 0x040fe20003f04270 */
[----:B--2---:R-:W-:Y:S01]  /*1d70*/  UIADD3 UR28, UP2, UPT, UR24, 0x140, URZ ;  /* 0x00000140181c7890 */ /* 0x004fe2000ff5e0ff */
[----:B------:R-:W-:Y:S01]  /*1d80*/  R2UR UR4, R3 ;  /* 0x00000000030472ca */ /* 0x000fe200000e0000 */
[----:B------:R-:W-:Y:S01]  /*1d90*/  UIADD3 UR24, UP1, UPT, UR24, 0x1c0, URZ ;  /* 0x000001c018187890 */ /* 0x000fe2000ff3e0ff */
[----:B------:R-:W-:Y:S01]  /*1da0*/  SEL R18, R18, RZ, P0 ;  /* 0x000000ff12127207 */ /* 0x000fe20000000000 */
[----:B------:R-:W-:Y:S02]  /*1db0*/  UIADD3.X UR29, UPT, UPT, URZ, UR25, URZ, UP2, !UPT ;  /* 0x00000019ff1d7290 */ /* 0x000fe400097fe4ff */
[----:B------:R-:W-:Y:S02]  /*1dc0*/  UIADD3.X UR25, UPT, UPT, URZ, UR25, URZ, UP1, !UPT ;  /* 0x00000019ff197290 */ /* 0x000fe40008ffe4ff */
[----:B------:R-:W-:Y:S05]  /*1dd0*/  IMAD.IADD R18, R9, 0x1, R18 ;  /* 0x0000000109127824 */ /* 0x000fea00078e0212 */
[----:B------:R-:W-:Y:S01]  /*1de0*/  R2UR UR11, R18 ;  /* 0x00000000120b72ca */ /* 0x000fe200000e0000 */
[----:B------:R-:W-:Y:S04]  /*1df0*/  UISETP.LT.AND UP0, UPT, URZ, UR4, UPT ;  /* 0x00000004ff00728c */ /* 0x000fe8000bf01270 */
[----:B------:R-:W-:Y:S04]  /*1e00*/  USEL UR4, URZ, UR4, !UP0 ;  /* 0x00000004ff047287 */ /* 0x000fe8000c000000 */
[----:B------:R-:W-:Y:S04]  /*1e10*/  UIMAD UR23, UR4, 0xe, UR15 ;  /* 0x0000000e041778a4 */ /* 0x000fe8000f8e020f */
[----:B------:R1:W-:Y:S01]  /*1e20*/  UTMALDG.2D [UR8], [UR26], desc[UR6] ;  /* 0x000006081a0075b4 */ /* 0x0003e20008009000 */
[----:B------:R1:W-:Y:S04]  /*1e30*/  UTMALDG.2D [UR12], [UR28], desc[UR6] ;  /* 0x0000060c1c0075b4 */ /* 0x0003e80008009000 */
[----:B------:R1:W-:Y:S01]  /*1e40*/  UTMALDG.2D [UR20], [UR24], desc[UR6] ;  /* 0x00000614180075b4 */ /* 0x0003e20008009000 */
[----:B------:R1:W-:Y:S01]  /*1e50*/  SYNCS.ARRIVE.TRANS64 RZ, [R8+URZ+0x31800], R19 ;  /* 0x0318001308ff79a7 */ /* 0x0003e200080000ff */
[----:B------:R-:W2:Y:S02]  /*1e60*/  SYNCS.PHASECHK.TRANS64.TRYWAIT P0, [R8+URZ+0x31828], R15 ;  /* 0x0318280f080075a7 */ /* 0x000ea400080011ff */
[----:B-12---:R-:W-:Y:S05]  /*1e70*/  @!P0 BRA `(.L_x_26) ;  /* 0x0000002400308947 */ /* 0x006fea0003800000 */
.L_x_70:
[----:B------:R-:W-:Y:S01]  /*1e80*/  R2UR UR4, R8 ;  /* 0x00000000080472ca */ /* 0x000fe200000e0000 */
[----:B------:R-:W-:Y:S01]  /*1e90*/  UMOV UR14, 0x0 ;  /* 0x00000000000e7882 */ /* 0x000fe20000000000 */
[----:B------:R-:W-:Y:S01]  /*1ea0*/  R2UR UR10, R10 ;  /* 0x000000000a0a72ca */ /* 0x000fe200000e0000 */
[----:B------:R-:W-:Y:S01]  /*1eb0*/  UMOV UR15, 0x10000000 ;  /* 0x10000000000f7882 */ /* 0x000fe20000000000 */
[----:B------:R-:W-:Y:S01]  /*1ec0*/  R2UR UR16, R24 ;  /* 0x00000000181072ca */ /* 0x000fe200000e0000 */
[----:B------:R-:W-:Y:S01]  /*1ed0*/  IMAD.MOV.U32 R19, RZ, RZ, 0xb000 ;  /* 0x0000b000ff137424 */ /* 0x000fe200078e00ff */
[----:B------:R-:W-:Y:S02]  /*1ee0*/  R2UR UR17, R25 ;  /* 0x00000000191172ca */ /* 0x000fe400000e0000 */
[----:B------:R-:W-:Y:S02]  /*1ef0*/  R2UR UR11, R2 ;  /* 0x00000000020b72ca */ /* 0x000fe400000e0000 */
[----:B------:R-:W-:Y:S02]  /*1f00*/  R2UR UR12, R22 ;  /* 0x00000000160c72ca */ /* 0x000fe400000e0000 */
[----:B------:R-:W-:Y:S01]  /*1f10*/  R2UR UR13, R23 ;  /* 0x00000000170d72ca */ /* 0x000fe200000e0000 */
[----:B------:R-:W-:Y:S01]  /*1f20*/  UIADD3 UR9, UPT, UPT, UR4, 0x31808, URZ ;  /* 0x0003180804097890 */ /* 0x000fe2000fffe0ff */
[----:B------:R-:W-:Y:S01]  /*1f30*/  R2UR UR7, R18 ;  /* 0x00000000120772ca */ /* 0x000fe200000e0000 */
[----:B------:R-:W-:Y:S02]  /*1f40*/  UIADD3 UR10, UPT, UPT, UR10, -0x80, URZ ;  /* 0xffffff800a0a7890 */ /* 0x000fe4000fffe0ff */
[----:B------:R-:W-:Y:S02]  /*1f50*/  UIADD3 UR8, UPT, UPT, UR4, 0x8000, URZ ;  /* 0x0000800004087890 */ /* 0x000fe4000fffe0ff */
[----:B------:R-:W-:Y:S01]  /*1f60*/  UIADD3 UR4, UPT, UPT, UR4, 0x1b000, URZ ;  /* 0x0001b00004047890 */ /* 0x000fe2000fffe0ff */
[----:B------:R-:W-:Y:S02]  /*1f70*/  UMOV UR5, UR9 ;  /* 0x0000000900057c82 */ /* 0x000fe40008000000 */
[----:B------:R-:W-:Y:S04]  /*1f80*/  UMOV UR6, UR10 ;  /* 0x0000000a00067c82 */ /* 0x000fe80008000000 */
[----:B------:R2:W-:Y:S02]  /*1f90*/  UTMALDG.2D [UR8], [UR16], desc[UR14] ;  /* 0x00000e08100075b4 */ /* 0x0005e40008009000 */
[----:B------:R2:W-:Y:S01]  /*1fa0*/  UTMALDG.2D [UR4], [UR12], desc[UR14] ;  /* 0x00000e040c0075b4 */ /* 0x0005e20008009000 */
[----:B------:R2:W-:Y:S01]  /*1fb0*/  SYNCS.ARRIVE.TRANS64 RZ, [R8+URZ+0x31808], R19 ;  /* 0x0318081308ff79a7 */ /* 0x0005e200080000ff */
[----:B------:R-:W3:Y:S02]  /*1fc0*/  SYNCS.PHASECHK.TRANS64.TRYWAIT P0, [R8+URZ+0x31830], R15 ;  /* 0x0318300f080075a7 */ /* 0x000ee400080011ff */
[----:B--23--:R-:W-:Y:S05]  /*1fd0*/  @!P0 BRA `(.L_x_27) ;  /* 0x0000002000f48947 */ /* 0x00cfea0003800000 */
.L_x_72:
[----:B------:R-:W-:Y:S01]  /*1fe0*/  R2UR UR4, R8 ;  /* 0x00000000080472ca */ /* 0x000fe200000e0000 */
[----:B------:R-:W-:Y:S01]  /*1ff0*/  UMOV UR14, 0x0 ;  /* 0x00000000000e7882 */ /* 0x000fe20000000000 */
[----:B------:R-:W-:Y:S01]  /*2000*/  R2UR UR10, R10 ;  /* 0x000000000a0a72ca */ /* 0x000fe200000e0000 */
[----:B------:R-:W-:Y:S01]  /*2010*/  UMOV UR15, 0x10000000 ;  /* 0x10000000000f7882 */ /* 0x000fe20000000000 */
[----:B------:R-:W-:Y:S01]  /*2020*/  R2UR UR16, R24 ;  /* 0x00000000181072ca */ /* 0x000fe200000e0000 */
[----:B------:R-:W-:Y:S01]  /*2030*/  VIADD R3, R10, 0x80 ;  /* 0x000000800a037836 */ /* 0x000fe20000000000 */
[----:B------:R-:W-:Y:S02]  /*2040*/  R2UR UR17, R25 ;  /* 0x00000000191172ca */ /* 0x000fe400000e0000 */
[----:B------:R-:W-:Y:S02]  /*2050*/  R2UR UR11, R2 ;  /* 0x00000000020b72ca */ /* 0x000fe400000e0000 */
[----:B------:R-:W-:Y:S02]  /*2060*/  R2UR UR12, R22 ;  /* 0x00000000160c72ca */ /* 0x000fe400000e0000 */
[----:B------:R-:W-:Y:S01]  /*2070*/  R2UR UR13, R23 ;  /* 0x00000000170d72ca */ /* 0x000fe200000e0000 */
[----:B------:R-:W-:Y:S01]  /*2080*/  UIADD3 UR9, UPT, UPT, UR4, 0x31810, URZ ;  /* 0x0003181004097890 */ /* 0x000fe2000fffe0ff */
[----:B------:R-:W-:Y:S01]  /*2090*/  R2UR UR7, R18 ;  /* 0x00000000120772ca */ /* 0x000fe200000e0000 */
[----:B------:R-:W-:Y:S02]  /*20a0*/  UIADD3 UR8, UPT, UPT, UR4, 0xc000, URZ ;  /* 0x0000c00004087890 */ /* 0x000fe4000fffe0ff */
[----:B------:R-:W-:Y:S01]  /*20b0*/  UIADD3 UR4, UPT, UPT, UR4, 0x22000, URZ ;  /* 0x0002200004047890 */ /* 0x000fe2000fffe0ff */
[----:B------:R-:W-:Y:S02]  /*20c0*/  UMOV UR6, UR10 ;  /* 0x0000000a00067c82 */ /* 0x000fe40008000000 */
[----:B------:R-:W-:Y:S04]  /*20d0*/  UMOV UR5, UR9 ;  /* 0x0000000900057c82 */ /* 0x000fe80008000000 */
[----:B------:R2:W-:Y:S03]  /*20e0*/  UTMALDG.2D [UR8], [UR16], desc[UR14] ;  /* 0x00000e08100075b4 */ /* 0x0005e60008009000 */
[----:B------:R2:W-:Y:S01]  /*20f0*/  UTMALDG.2D [UR4], [UR12], desc[UR14] ;  /* 0x00000e040c0075b4 */ /* 0x0005e20008009000 */
[----:B------:R2:W-:Y:S01]  /*2100*/  SYNCS.ARRIVE.TRANS64 RZ, [R8+URZ+0x31810], R19 ;  /* 0x0318101308ff79a7 */ /* 0x0005e200080000ff */
[----:B------:R-:W3:Y:S02]  /*2110*/  SYNCS.PHASECHK.TRANS64.TRYWAIT P0, [R8+URZ+0x31838], R15 ;  /* 0x0318380f080075a7 */ /* 0x000ee400080011ff */
[----:B--23--:R-:W-:Y:S05]  /*2120*/  @!P0 BRA `(.L_x_28) ;  /* 0x0000002000bc8947 */ /* 0x00cfea0003800000 */
.L_x_74:
[----:B------:R-:W-:Y:S01]  /*2130*/  R2UR UR4, R8 ;  /* 0x00000000080472ca */ /* 0x000fe200000e0000 */
[----:B------:R-:W-:Y:S01]  /*2140*/  UMOV UR14, 0x0 ;  /* 0x00000000000e7882 */ /* 0x000fe20000000000 */
[----:B------:R-:W-:Y:S01]  /*2150*/  R2UR UR16, R24 ;  /* 0x00000000181072ca */ /* 0x000fe200000e0000 */
[----:B------:R-:W-:Y:S01]  /*2160*/  UMOV UR15, 0x10000000 ;  /* 0x10000000000f7882 */ /* 0x000fe20000000000 */
[----:B------:R-:W-:Y:S01]  /*2170*/  R2UR UR17, R25 ;  /* 0x00000000191172ca */ /* 0x000fe200000e0000 */
[----:B------:R-:W-:Y:S01]  /*2180*/  VIADD R10, R10, 0x200 ;  /* 0x000002000a0a7836 */ /* 0x000fe20000000000 */
[----:B------:R-:W-:Y:S01]  /*2190*/  R2UR UR10, R3 ;  /* 0x00000000030a72ca */ /* 0x000fe200000e0000 */
[----:B------:R-:W-:Y:S01]  /*21a0*/  VIADD R0, R0, 0x1 ;  /* 0x0000000100007836 */ /* 0x000fe20000000000 */
[----:B------:R-:W-:Y:S02]  /*21b0*/  R2UR UR11, R2 ;  /* 0x00000000020b72ca */ /* 0x000fe400000e0000 */
[----:B------:R-:W-:Y:S02]  /*21c0*/  R2UR UR12, R22 ;  /* 0x00000000160c72ca */ /* 0x000fe400000e0000 */
[----:B------:R-:W-:Y:S01]  /*21d0*/  R2UR UR13, R23 ;  /* 0x00000000170d72ca */ /* 0x000fe200000e0000 */
[----:B------:R-:W-:Y:S01]  /*21e0*/  UIADD3 UR9, UPT, UPT, UR4, 0x31818, URZ ;  /* 0x0003181804097890 */ /* 0x000fe2000fffe0ff */
[----:B------:R-:W-:Y:S01]  /*21f0*/  R2UR UR7, R18 ;  /* 0x00000000120772ca */ /* 0x000fe200000e0000 */
[----:B------:R-:W-:Y:S01]  /*2200*/  UIADD3 UR8, UPT, UPT, UR4, 0x10000, URZ ;  /* 0x0001000004087890 */ /* 0x000fe2000fffe0ff */
[----:B------:R-:W-:Y:S01]  /*2210*/  ISETP.NE.AND P0, PT, R10, 0x1d00, PT ;  /* 0x00001d000a00780c */ /* 0x000fe20003f05270 */
[----:B------:R-:W-:Y:S02]  /*2220*/  UIADD3 UR4, UPT, UPT, UR4, 0x29000, URZ ;  /* 0x0002900004047890 */ /* 0x000fe4000fffe0ff */
[----:B------:R-:W-:Y:S01]  /*2230*/  UMOV UR6, UR10 ;  /* 0x0000000a00067c82 */ /* 0x000fe20008000000 */
[----:B------:R-:W-:Y:S04]  /*2240*/  UMOV UR5, UR9 ;  /* 0x0000000900057c82 */ /* 0x000fe80008000000 */
[----:B------:R2:W-:Y:S03]  /*2250*/  UTMALDG.2D [UR8], [UR16], desc[UR14] ;  /* 0x00000e08100075b4 */ /* 0x0005e60008009000 */
[----:B------:R2:W-:Y:S01]  /*2260*/  UTMALDG.2D [UR4], [UR12], desc[UR14] ;  /* 0x00000e040c0075b4 */ /* 0x0005e20008009000 */
[----:B------:R2:W-:Y:S01]  /*2270*/  SYNCS.ARRIVE.TRANS64 RZ, [R8+URZ+0x31818], R19 ;  /* 0x0318181308ff79a7 */ /* 0x0005e200080000ff */
[----:B------:R-:W-:Y:S05]  /*2280*/  @P0 BRA `(.L_x_29) ;  /* 0xfffffff800180947 */ /* 0x000fea000383ffff */
[----:B------:R-:W-:-:S13]  /*2290*/  ISETP.NE.AND P0, PT, R14, R11, PT ;  /* 0x0000000b0e00720c */ /* 0x000fda0003f05270 */
[----:B--2---:R-:W-:Y:S05]  /*22a0*/  @!P0 EXIT ;  /* 0x000000000000894d */ /* 0x004fea0003800000 */
[----:B------:R-:W-:-:S05]  /*22b0*/  IADD3 R14, PT, PT, R14, 0x1, RZ ;  /* 0x000000010e0e7810 */ /* 0x000fca0007ffe0ff */
[----:B------:R-:W-:Y:S01]  /*22c0*/  IMAD R0, R14, 0x95, R12 ;  /* 0x000000950e007824 */ /* 0x000fe200078e020c */
[----:B------:R-:W-:Y:S06]  /*22d0*/  BRA `(.L_x_30) ;  /* 0xfffffff4009c7947 */ /* 0x000fec000383ffff */
.L_x_13:
[----:B------:R-:W-:-:S04]  /*22e0*/  LOP3.LUT R0, R3, 0xfffffffc, RZ, 0xc0, !PT ;  /* 0xfffffffc03007812 */ /* 0x000fc800078ec0ff */
[----:B------:R-:W-:-:S13]  /*22f0*/  ISETP.NE.AND P0, PT, R0, 0x4, PT ;  /* 0x000000040000780c */ /* 0x000fda0003f05270 */
[----:B-1----:R-:W-:Y:S05]  /*2300*/  @P0 EXIT ;  /* 0x000000000000094d */ /* 0x002fea0003800000 */
[----:B------:R-:W1:Y:S01]  /*2310*/  S2R R0, SR_CgaCtaId ;  /* 0x0000000000007919 */ /* 0x000e620000008800 */
[----:B------:R-:W-:-:S04]  /*2320*/  MOV R7, 0x400 ;  /* 0x0000040000077802 */ /* 0x000fc80000000f00 */
[----:B-1----:R-:W-:-:S05]  /*2330*/  LEA R0, R0, R7, 0x18 ;  /* 0x0000000700007211 */ /* 0x002fca00078ec0ff */
[----:B------:R-:W1:Y:S02]  /*2340*/  LDS R2, [R0+0x31880] ;  /* 0x0318800000027984 */ /* 0x000e640000000800 */
[----:B-1----:R-:W-:-:S13]  /*2350*/  ISETP.NE.AND P0, PT, R2, RZ, PT ;  /* 0x000000ff0200720c */ /* 0x002fda0003f05270 */
[----:B------:R-:W-:Y:S05]  /*2360*/  @!P0 BRA `(.L_x_31) ;  /* 0x0000000000048947 */ /* 0x000fea0003800000 */
[----:B------:R-:W-:Y:S05]  /*2370*/  BPT.TRAP 0x1 ;  /* 0x000000040000795c */ /* 0x000fea0000300000 */
.L_x_31:
[----:B------:R-:W1:Y:S01]  /*2380*/  S2UR UR4, SR_CTAID.X ;  /* 0x00000000000479c3 */ /* 0x000e620000002500 */
[----:B------:R-:W-:Y:S02]  /*2390*/  IADD3 R3, PT, PT, R3, -0x4, RZ ;  /* 0xfffffffc03037810 */ /* 0x000fe40007ffe0ff */
[----:B-1----:R-:W-:-:S13]  /*23a0*/  ISETP.LE.U32.AND P0, PT, R5, UR4, PT ;  /* 0x0000000405007c0c */ /* 0x002fda000bf03070 */
[----:B------:R-:W-:Y:S05]  /*23b0*/  @P0 BRA `(.L_x_32) ;  /* 0x0000001800d00947 */ /* 0x000fea0003800000 */
[----:B------:R-:W-:Y:S02]  /*23c0*/  IMAD.U32 R31, RZ, RZ, UR4 ;  /* 0x00000004ff1f7e24 */ /* 0x000fe4000f8e00ff */
[----:B------:R-:W-:Y:S02]  /*23d0*/  IMAD.SHL.U32 R21, R21, 0x4, RZ ;  /* 0x0000000415157824 */ /* 0x000fe400078e00ff */
[----:B------:R-:W-:Y:S01]  /*23e0*/  IMAD.SHL.U32 R30, R3, 0x800, RZ ;  /* 0x00000800031e7824 */ /* 0x000fe200078e00ff */
[----:B------:R-:W-:Y:S01]  /*23f0*/  LOP3.LUT R22, RZ, R31, RZ, 0x33, !PT ;  /* 0x0000001fff167212 */ /* 0x000fe200078e33ff */
[C---:B------:R-:W-:Y:S01]  /*2400*/  VIADD R27, R21.reuse, 0x1 ;  /* 0x00000001151b7836 */ /* 0x040fe20000000000 */
[--C-:B------:R-:W-:Y:S01]  /*2410*/  SHF.R.U32.HI R29, RZ, 0x3, R21.reuse ;  /* 0x00000003ff1d7819 */ /* 0x100fe20000011615 */
[----:B------:R-:W-:Y:S01]  /*2420*/  IMAD.MOV.U32 R23, RZ, RZ, RZ ;  /* 0x000000ffff177224 */ /* 0x000fe200078e00ff */
[----:B------:R-:W-:Y:S01]  /*2430*/  IADD3 R25, PT, PT, R21, 0x3, RZ ;  /* 0x0000000315197810 */ /* 0x000fe20007ffe0ff */
[----:B------:R-:W-:Y:S01]  /*2440*/  IMAD.IADD R22, R5, 0x1, R22 ;  /* 0x0000000105167824 */ /* 0x000fe200078e0216 */
[----:B------:R-:W-:Y:S01]  /*2450*/  LOP3.LUT R2, R29, 0x3, RZ, 0xc0, !PT ;  /* 0x000000031d027812 */ /* 0x000fe200078ec0ff */
[----:B------:R-:W-:Y:S01]  /*2460*/  VIADD R5, R21, 0x2 ;  /* 0x0000000215057836 */ /* 0x000fe20000000000 */
[----:B------:R-:W-:Y:S01]  /*2470*/  PRMT R24, R31, 0x7610, R24 ;  /* 0x000076101f187816 */ /* 0x000fe20000000018 */
[----:B------:R-:W-:Y:S01]  /*2480*/  IMAD.HI.U32 R22, R22, -0x24149e11, RZ ;  /* 0xdbeb61ef16167827 */ /* 0x000fe200078e00ff */
[----:B------:R-:W-:-:S02]  /*2490*/  LOP3.LUT R28, R2, 0x4, R21, 0xf8, !PT ;  /* 0x00000004021c7812 */ /* 0x000fc400078ef815 */
[C---:B------:R-:W-:Y:S02]  /*24a0*/  LOP3.LUT R27, R2.reuse, 0x5, R27, 0x78, !PT ;  /* 0x00000005021b7812 */ /* 0x040fe400078e781b */
[----:B------:R-:W-:Y:S02]  /*24b0*/  SHF.R.U32.HI R22, RZ, 0x7, R22 ;  /* 0x00000007ff167819 */ /* 0x000fe40000011616 */
[C---:B------:R-:W-:Y:S02]  /*24c0*/  LOP3.LUT R26, R2.reuse, 0x6, R5, 0x78, !PT ;  /* 0x00000006021a7812 */ /* 0x040fe400078e7805 */
[----:B------:R-:W-:Y:S01]  /*24d0*/  LOP3.LUT R25, R2, 0x7, R25, 0x78, !PT ;  /* 0x0000000702197812 */ /* 0x000fe200078e7819 */
[----:B------:R-:W-:Y:S01]  /*24e0*/  IMAD.MOV R22, RZ, RZ, -R22 ;  /* 0x000000ffff167224 */ /* 0x000fe200078e0a16 */
[----:B------:R-:W-:-:S07]  /*24f0*/  MOV R21, 0xffffffff ;  /* 0xffffffff00157802 */ /* 0x000fce0000000f00 */
.L_x_55:
[----:B------:R-:W-:Y:S01]  /*2500*/  VIADD R21, R21, 0x1 ;  /* 0x0000000115157836 */ /* 0x000fe20000000000 */
[----:B------:R-:W-:Y:S05]  /*2510*/  YIELD ;  /* 0x0000000000007946 */ /* 0x000fea0003800000 */
[----:B--2---:R-:W-:Y:S01]  /*2520*/  IMAD.SHL.U32 R5, R21, 0x8, RZ ;  /* 0x0000000815057824 */ /* 0x004fe200078e00ff */
[----:B------:R-:W-:Y:S01]  /*2530*/  SHF.R.U32.HI R7, RZ, 0x1, R21 ;  /* 0x00000001ff077819 */ /* 0x000fe20000011615 */
[----:B------:R-:W-:Y:S01]  /*2540*/  VIADD R22, R22, 0x1 ;  /* 0x0000000116167836 */ /* 0x000fe20000000000 */
[----:B------:R-:W-:Y:S02]  /*2550*/  SHF.R.U32.HI R39, RZ, 0x4, R31 ;  /* 0x00000004ff277819 */ /* 0x000fe4000001161f */
[----:B------:R-:W-:-:S02]  /*2560*/  LOP3.LUT R5, R5, 0x8, RZ, 0xc0, !PT ;  /* 0x0000000805057812 */ /* 0x000fc400078ec0ff */
[----:B------:R-:W-:Y:S01]  /*2570*/  LOP3.LUT R7, R7, 0x1, RZ, 0xc0, !PT ;  /* 0x0000000107077812 */ /* 0x000fe200078ec0ff */
[----:B------:R-:W-:Y:S01]  /*2580*/  IMAD.HI.U32 R39, R39, 0xd79435f, RZ ;  /* 0x0d79435f27277827 */ /* 0x000fe200078e00ff */
[----:B------:R-:W-:Y:S02]  /*2590*/  ISETP.NE.AND P1, PT, R3, RZ, PT ;  /* 0x000000ff0300720c */ /* 0x000fe40003f25270 */
[----:B------:R-:W-:Y:S01]  /*25a0*/  SHF.L.U32 R7, R7, 0x1f, RZ ;  /* 0x0000001f07077819 */ /* 0x000fe200000006ff */
[----:B------:R-:W-:Y:S01]  /*25b0*/  IMAD.IADD R2, R0, 0x1, R5 ;  /* 0x0000000100027824 */ /* 0x000fe200078e0205 */
[C---:B------:R-:W-:Y:S01]  /*25c0*/  PRMT R4, R39.reuse, 0x9910, RZ ;  /* 0x0000991027047816 */ /* 0x040fe200000000ff */
[----:B------:R-:W-:Y:S01]  /*25d0*/  IMAD R35, R39, -0x10, R20 ;  /* 0xfffffff027237824 */ /* 0x000fe200078e0214 */
[----:B------:R-:W-:Y:S01]  /*25e0*/  ISETP.NE.AND P0, PT, R22, 0x1, PT ;  /* 0x000000011600780c */ /* 0x000fe20003f05270 */
[----:B------:R-:W1:Y:S02]  /*25f0*/  SYNCS.PHASECHK.TRANS64.TRYWAIT P2, [R2+URZ+0x31860], R7 ;  /* 0x03186007020075a7 */ /* 0x000e6400080411ff */
[----:B------:R-:W-:-:S05]  /*2600*/  IMAD R4, R4, 0x130, RZ ;  /* 0x0000013004047824 */ /* 0x000fca00078e02ff */
[----:B------:R-:W-:-:S04]  /*2610*/  IADD3 R5, PT, PT, RZ, -R4, RZ ;  /* 0x80000004ff057210 */ /* 0x000fc80007ffe0ff */
[----:B------:R-:W-:Y:S01]  /*2620*/  PRMT R5, R5, 0x7710, RZ ;  /* 0x0000771005057816 */ /* 0x000fe200000000ff */
[----:B-1----:R-:W-:Y:S06]  /*2630*/  @!P2 BRA `(.L_x_33) ;  /* 0x0000001c0094a947 */ /* 0x002fec0003800000 */
.L_x_76:
[----:B------:R-:W-:Y:S01]  /*2640*/  NOP ;  /* 0x0000000000007918 */ /* 0x000fe20000000000 */
[----:B------:R-:W-:Y:S01]  /*2650*/  LOP3.LUT R6, R21, 0x1, RZ, 0xc0, !PT ;  /* 0x0000000115067812 */ /* 0x000fe200078ec0ff */
[----:B------:R-:W-:Y:S01]  /*2660*/  IMAD.IADD R38, R5, 0x1, R24 ;  /* 0x0000000105267824 */ /* 0x000fe200078e0218 */
[----:B------:R-:W-:Y:S01]  /*2670*/  VIMNMX.U32 R35, PT, PT, R35, 0x10, PT ;  /* 0x0000001023237848 */ /* 0x000fe20003fe0000 */
[----:B------:R-:W-:Y:S06]  /*2680*/  @P1 BRA `(.L_x_34) ;  /* 0x0000000000041947 */ /* 0x000fec0003800000 */
[----:B------:R-:W-:-:S04]  /*2690*/  DEPBAR.LE SB0, 0x1 ;  /* 0x000080400000791a */ /* 0x000fc80000000000 */
.L_x_34:
[----:B------:R-:W-:Y:S02]  /*26a0*/  LOP3.LUT R8, R38, 0xffff, RZ, 0xc0, !PT ;  /* 0x0000ffff26087812 */ /* 0x000fe400078ec0ff */
[----:B------:R-:W-:Y:S02]  /*26b0*/  MOV R4, 0x26d0 ;  /* 0x000026d000047802 */ /* 0x000fe40000000f00 */
[----:B-1----:R-:W-:Y:S05]  /*26c0*/  CALL.REL.NOINC `($__internal_3_$__cuda_sm20_div_u16) ;  /* 0x0000001c00ac7944 */ /* 0x002fea0003c00000 */
[----:B------:R-:W-:Y:S05]  /*26d0*/  WARPSYNC.ALL ;  /* 0x0000000000007948 */ /* 0x000fea0003800000 */
[----:B------:R-:W-:Y:S01]  /*26e0*/  NOP ;  /* 0x0000000000007918 */ /* 0x000fe20000000000 */
[----:B------:R-:W-:Y:S02]  /*26f0*/  ISETP.NE.AND P1, PT, R3, RZ, PT ;  /* 0x000000ff0300720c */ /* 0x000fe40003f25270 */
[----:B------:R-:W-:Y:S01]  /*2700*/  R2UR UR7, R6 ;  /* 0x00000000060772ca */ /* 0x000fe200000e0000 */
[----:B------:R-:W-:Y:S01]  /*2710*/  BAR.SYNC.DEFER_BLOCKING 0x8, 0x80 ;  /* 0x0202000000007b1d */ /* 0x000fe20000010000 */
[----:B------:R-:W-:Y:S01]  /*2720*/  IMAD R32, R23, 0x2000, R30 ;  /* 0x0000200017207824 */ /* 0x000fe200078e021e */
[----:B------:R-:W-:-:S03]  /*2730*/  PRMT R40, R36, 0x9910, RZ ;  /* 0x0000991024287816 */ /* 0x000fc600000000ff */
[----:B------:R-:W-:-:S04]  /*2740*/  IMAD R37, R29, 0x80, R32 ;  /* 0x000000801d257824 */ /* 0x000fc800078e0220 */
[----:B------:R-:W-:-:S03]  /*2750*/  IMAD R33, R28, 0x10, R37 ;  /* 0x000000101c217824 */ /* 0x000fc600078e0225 */
[----:B------:R-:W-:-:S09]  /*2760*/  UIMAD UR7, UR7, 0xe0, URZ ;  /* 0x000000e0070778a4 */ /* 0x000fd2000f8e02ff */
[----:B------:R-:W1:Y:S01]  /*2770*/  LDTM.x8 R12, tmem[UR7] ;  /* 0x00000007000c79ee */ /* 0x000e6200081c0000 */
[----:B------:R-:W-:Y:S01]  /*2780*/  NOP ;  /* 0x0000000000007918 */ /* 0x000fe20000000000 */
[----:B-1----:R-:W1:Y:S01]  /*2790*/  LDTM.x8 R4, tmem[UR7+0x8] ;  /* 0x00000807000479ee */ /* 0x002e6200081c0000 */
[----:B------:R-:W-:Y:S02]  /*27a0*/  F2FP.BF16.F32.PACK_AB R12, R13, R12 ;  /* 0x0000000c0d0c723e */ /* 0x000fe400000010ff */
[----:B------:R-:W-:Y:S02]  /*27b0*/  F2FP.BF16.F32.PACK_AB R13, R15, R14 ;  /* 0x0000000e0f0d723e */ /* 0x000fe400000010ff */
[----:B------:R-:W-:Y:S01]  /*27c0*/  F2FP.BF16.F32.PACK_AB R14, R17, R16 ;  /* 0x00000010110e723e */ /* 0x000fe200000010ff */
[C---:B------:R-:W-:Y:S01]  /*27d0*/  IMAD.IADD R16, R0.reuse, 0x1, R33 ;  /* 0x0000000100107824 */ /* 0x040fe200078e0221 */
[----:B------:R-:W-:Y:S02]  /*27e0*/  F2FP.BF16.F32.PACK_AB R15, R19, R18 ;  /* 0x00000012130f723e */ /* 0x000fe400000010ff */
[----:B-1----:R-:W-:Y:S01]  /*27f0*/  F2FP.BF16.F32.PACK_AB R33, R7, R6 ;  /* 0x000000060721723e */ /* 0x002fe200000010ff */
[----:B------:R-:W-:Y:S01]  /*2800*/  IMAD R7, R27, 0x10, R37 ;  /* 0x000000101b077824 */ /* 0x000fe200078e0225 */
[----:B------:R-:W-:Y:S01]  /*2810*/  F2FP.BF16.F32.PACK_AB R32, R5, R4 ;  /* 0x000000040520723e */ /* 0x000fe200000010ff */
[----:B------:R1:W-:Y:S01]  /*2820*/  STS.128 [R16], R12 ;  /* 0x0000000c10007388 */ /* 0x0003e20000000c00 */
[----:B------:R-:W-:Y:S01]  /*2830*/  PRMT R5, R35, 0x9910, RZ ;  /* 0x0000991023057816 */ /* 0x000fe200000000ff */
[----:B------:R-:W-:Y:S01]  /*2840*/  NOP ;  /* 0x0000000000007918 */ /* 0x000fe20000000000 */
[----:B------:R-:W-:Y:S01]  /*2850*/  F2FP.BF16.F32.PACK_AB R34, R9, R8 ;  /* 0x000000080922723e */ /* 0x000fe200000010ff */
[----:B------:R-:W-:Y:S01]  /*2860*/  IMAD.IADD R42, R0, 0x1, R7 ;  /* 0x00000001002a7824 */ /* 0x000fe200078e0207 */
[----:B------:R-:W-:Y:S01]  /*2870*/  F2FP.BF16.F32.PACK_AB R35, R11, R10 ;  /* 0x0000000a0b23723e */ /* 0x000fe200000010ff */
[----:B------:R-:W-:-:S04]  /*2880*/  IMAD R40, R40, R5, RZ ;  /* 0x0000000528287224 */ /* 0x000fc800078e02ff */
[----:B------:R2:W-:Y:S01]  /*2890*/  STS.128 [R42], R32 ;  /* 0x000000202a007388 */ /* 0x0005e20000000c00 */
[----:B------:R-:W-:-:S05]  /*28a0*/  IMAD.MOV R40, RZ, RZ, -R40 ;  /* 0x000000ffff287224 */ /* 0x000fca00078e0a28 */
[----:B------:R-:W-:-:S05]  /*28b0*/  PRMT R41, R40, 0x7710, RZ ;  /* 0x0000771028297816 */ /* 0x000fca00000000ff */
[----:B------:R-:W-:-:S05]  /*28c0*/  IMAD.IADD R38, R38, 0x1, R41 ;  /* 0x0000000126267824 */ /* 0x000fca00078e0229 */
[----:B------:R-:W-:Y:S01]  /*28d0*/  LOP3.LUT R38, R38, 0xffff, RZ, 0xc0, !PT ;  /* 0x0000ffff26267812 */ /* 0x000fe200078ec0ff */
[----:B-1----:R-:W1:Y:S01]  /*28e0*/  LDTM.x8 R12, tmem[UR7+0x10] ;  /* 0x00001007000c79ee */ /* 0x002e6200081c0000 */
[----:B------:R-:W-:Y:S01]  /*28f0*/  NOP ;  /* 0x0000000000007918 */ /* 0x000fe20000000000 */
[----:B-1----:R-:W1:Y:S02]  /*2900*/  LDTM.x8 R4, tmem[UR7+0x18] ;  /* 0x00001807000479ee */ /* 0x002e6400081c0000 */
[----:B------:R-:W-:Y:S01]  /*2910*/  IMAD R39, R39, 0x10, R38 ;  /* 0x0000001027277824 */ /* 0x000fe200078e0226 */
[----:B--2---:R-:W-:-:S03]  /*2920*/  LOP3.LUT R32, R36, 0xffff, RZ, 0xc0, !PT ;  /* 0x0000ffff24207812 */ /* 0x004fc600078ec0ff */
[----:B------:R-:W-:Y:S02]  /*2930*/  IMAD.SHL.U32 R33, R39, 0x80, RZ ;  /* 0x0000008027217824 */ /* 0x000fe400078e00ff */
[----:B------:R-:W-:Y:S01]  /*2940*/  IMAD R32, R32, 0xe0, RZ ;  /* 0x000000e020207824 */ /* 0x000fe200078e02ff */
[----:B------:R-:W-:Y:S02]  /*2950*/  F2FP.BF16.F32.PACK_AB R12, R13, R12 ;  /* 0x0000000c0d0c723e */ /* 0x000fe400000010ff */
[----:B------:R-:W-:Y:S02]  /*2960*/  F2FP.BF16.F32.PACK_AB R13, R15, R14 ;  /* 0x0000000e0f0d723e */ /* 0x000fe400000010ff */
[----:B------:R-:W-:Y:S01]  /*2970*/  F2FP.BF16.F32.PACK_AB R14, R17, R16 ;  /* 0x00000010110e723e */ /* 0x000fe200000010ff */
[--C-:B------:R-:W-:Y:S01]  /*2980*/  IMAD R17, R26, 0x10, R37.reuse ;  /* 0x000000101a117824 */ /* 0x100fe200078e0225 */
[----:B------:R-:W-:Y:S01]  /*2990*/  F2FP.BF16.F32.PACK_AB R15, R19, R18 ;  /* 0x00000012130f723e */ /* 0x000fe200000010ff */
[----:B------:R-:W-:Y:S01]  /*29a0*/  IMAD R37, R25, 0x10, R37 ;  /* 0x0000001019257824 */ /* 0x000fe200078e0225 */
[----:B-1----:R-:W-:Y:S01]  /*29b0*/  F2FP.BF16.F32.PACK_AB R4, R5, R4 ;  /* 0x000000040504723e */ /* 0x002fe200000010ff */
[C---:B------:R-:W-:Y:S01]  /*29c0*/  IMAD.IADD R17, R0.reuse, 0x1, R17 ;  /* 0x0000000100117824 */ /* 0x040fe200078e0211 */
[----:B------:R-:W-:Y:S01]  /*29d0*/  F2FP.BF16.F32.PACK_AB R5, R7, R6 ;  /* 0x000000060705723e */ /* 0x000fe200000010ff */
[----:B------:R-:W-:Y:S01]  /*29e0*/  IMAD.IADD R37, R0, 0x1, R37 ;  /* 0x0000000100257824 */ /* 0x000fe200078e0225 */
[----:B------:R-:W-:-:S02]  /*29f0*/  F2FP.BF16.F32.PACK_AB R6, R9, R8 ;  /* 0x000000080906723e */ /* 0x000fc400000010ff */
[----:B------:R-:W-:Y:S01]  /*2a00*/  F2FP.BF16.F32.PACK_AB R7, R11, R10 ;  /* 0x0000000a0b07723e */ /* 0x000fe200000010ff */
[----:B------:R1:W-:Y:S01]  /*2a10*/  STS.128 [R17], R12 ;  /* 0x0000000c11007388 */ /* 0x0003e20000000c00 */
[----:B------:R-:W-:-:S03]  /*2a20*/  NOP ;  /* 0x0000000000007918 */ /* 0x000fc60000000000 */
[----:B------:R1:W-:Y:S01]  /*2a30*/  STS.128 [R37], R4 ;  /* 0x0000000425007388 */ /* 0x0003e20000000c00 */
[----:B------:R2:W-:Y:S06]  /*2a40*/  MEMBAR.ALL.CTA ;  /* 0x0000000000007992 */ /* 0x0005ec0000008000 */
[----:B--2---:R-:W2:Y:S02]  /*2a50*/  FENCE.VIEW.ASYNC.S ;  /* 0x00000000000073c6 */ /* 0x004ea40000000000 */
[----:B--2---:R-:W-:Y:S06]  /*2a60*/  BAR.SYNC.DEFER_BLOCKING 0x8, 0x80 ;  /* 0x0202000000007b1d */ /* 0x004fec0000010000 */
[----:B------:R-:W-:Y:S05]  /*2a70*/  @P1 BRA `(.L_x_35) ;  /* 0x0000000000381947 */ /* 0x000fea0003800000 */
[----:B------:R-:W-:Y:S01]  /*2a80*/  ELECT P2, URZ, PT ;  /* 0x0000000000ff782f */ /* 0x000fe20003840000 */
[----:B------:R-:W-:-:S12]  /*2a90*/  BSSY.RECONVERGENT B0, `(.L_x_35) ;  /* 0x000000c000007945 */ /* 0x000fd80003800200 */
[----:B------:R-:W-:Y:S05]  /*2aa0*/  @!P2 BRA `(.L_x_36) ;  /* 0x000000000028a947 */ /* 0x000fea0003800000 */
[----:B------:R-:W2:Y:S01]  /*2ab0*/  LDCU.64 UR8, c[0x0][0x348] ;  /* 0x00006900ff0877ac */ /* 0x000ea20008000a00 */
[----:B------:R-:W-:Y:S02]  /*2ac0*/  R2UR UR10, R23 ;  /* 0x00000000170a72ca */ /* 0x000fe400000e0000 */
[----:B------:R-:W-:Y:S02]  /*2ad0*/  R2UR UR4, R0 ;  /* 0x00000000000472ca */ /* 0x000fe400000e0000 */
[----:B------:R-:W-:Y:S02]  /*2ae0*/  R2UR UR5, R32 ;  /* 0x00000000200572ca */ /* 0x000fe400000e0000 */
[----:B------:R-:W-:-:S09]  /*2af0*/  R2UR UR6, R33 ;  /* 0x00000000210672ca */ /* 0x000fd200000e0000 */
[----:B------:R-:W-:Y:S02]  /*2b00*/  ULEA UR4, UR10, UR4, 0xd ;  /* 0x000000040a047291 */ /* 0x000fe4000f8e68ff */
[----:B--2---:R-:W-:-:S04]  /*2b10*/  UIADD3 UR8, UP0, UPT, UR8, 0x240, URZ ;  /* 0x0000024008087890 */ /* 0x004fc8000ff1e0ff */
[----:B------:R-:W-:-:S09]  /*2b20*/  UIADD3.X UR9, UPT, UPT, URZ, UR9, URZ, UP0, !UPT ;  /* 0x00000009ff097290 */ /* 0x000fd200087fe4ff */
[----:B------:R2:W-:Y:S02]  /*2b30*/  UTMASTG.2D [UR4], [UR8] ;  /* 0x00000004080073b5 */ /* 0x0005e40008008000 */
[----:B--2---:R0:W-:Y:S02]  /*2b40*/  UTMACMDFLUSH ;  /* 0x00000000000079b7 */ /* 0x0041e40000000000 */
.L_x_36:
[----:B------:R-:W-:Y:S05]  /*2b50*/  BSYNC.RECONVERGENT B0 ;  /* 0x0000000000007941 */ /* 0x000fea0003800200 */
.L_x_35:
[----:B------:R-:W-:Y:S05]  /*2b60*/  @P1 BRA `(.L_x_37) ;  /* 0x0000000000041947 */ /* 0x000fea0003800000 */
[----:B------:R-:W-:-:S04]  /*2b70*/  DEPBAR.LE SB0, 0x1 ;  /* 0x000080400000791a */ /* 0x000fc80000000000 */
.L_x_37:
[----:B------:R-:W-:Y:S01]  /*2b80*/  BAR.SYNC.DEFER_BLOCKING 0x8, 0x80 ;  /* 0x0202000000007b1d */ /* 0x000fe20000010000 */
[----:B------:R-:W-:-:S04]  /*2b90*/  LOP3.LUT R53, R23, 0x1, RZ, 0xc0, !PT ;  /* 0x0000000117357812 */ /* 0x000fc800078ec0ff */
[----:B------:R-:W-:Y:S01]  /*2ba0*/  LOP3.LUT R23, R53, 0x1, RZ, 0x3c, !PT ;  /* 0x0000000135177812 */ /* 0x000fe200078e3cff */
[----:B-1----:R-:W1:Y:S04]  /*2bb0*/  LDTM.x8 R12, tmem[UR7+0x20] ;  /* 0x00002007000c79ee */ /* 0x002e6800081c0000 */
[C---:B------:R-:W-:Y:S02]  /*2bc0*/  IMAD R34, R23.reuse, 0x2000, R30 ;  /* 0x0000200017227824 */ /* 0x040fe400078e021e */
[----:B------:R-:W-:Y:S02]  /*2bd0*/  IMAD R50, R23, 0x2000, R0 ;  /* 0x0000200017327824 */ /* 0x000fe400078e0200 */
[----:B------:R-:W-:-:S04]  /*2be0*/  IMAD R34, R29, 0x80, R34 ;  /* 0x000000801d227824 */ /* 0x000fc800078e0222 */
[--C-:B------:R-:W-:Y:S02]  /*2bf0*/  IMAD R37, R28, 0x10, R34.reuse ;  /* 0x000000101c257824 */ /* 0x100fe400078e0222 */
[--C-:B------:R-:W-:Y:S02]  /*2c00*/  IMAD R35, R27, 0x10, R34.reuse ;  /* 0x000000101b237824 */ /* 0x100fe400078e0222 */
[C---:B------:R-:W-:Y:S01]  /*2c10*/  IMAD.IADD R37, R0.reuse, 0x1, R37 ;  /* 0x0000000100257824 */ /* 0x040fe200078e0225 */
[----:B------:R-:W-:Y:S01]  /*2c20*/  NOP ;  /* 0x0000000000007918 */ /* 0x000fe20000000000 */
[----:B-1----:R-:W1:Y:S01]  /*2c30*/  LDTM.x8 R4, tmem[UR7+0x28] ;  /* 0x00002807000479ee */ /* 0x002e6200081c0000 */
[----:B------:R-:W-:Y:S02]  /*2c40*/  IMAD.IADD R35, R0, 0x1, R35 ;  /* 0x0000000100237824 */ /* 0x000fe400078e0223 */
[--C-:B------:R-:W-:Y:S02]  /*2c50*/  IMAD R39, R26, 0x10, R34.reuse ;  /* 0x000000101a277824 */ /* 0x100fe400078e0222 */
[----:B------:R-:W-:Y:S01]  /*2c60*/  IMAD R51, R25, 0x10, R34 ;  /* 0x0000001019337824 */ /* 0x000fe200078e0222 */
[----:B------:R-:W-:Y:S01]  /*2c70*/  F2FP.BF16.F32.PACK_AB R44, R13, R12 ;  /* 0x0000000c0d2c723e */ /* 0x000fe200000010ff */
[C---:B------:R-:W-:Y:S01]  /*2c80*/  IMAD.IADD R39, R0.reuse, 0x1, R39 ;  /* 0x0000000100277824 */ /* 0x040fe200078e0227 */
[----:B------:R-:W-:Y:S01]  /*2c90*/  F2FP.BF16.F32.PACK_AB R45, R15, R14 ;  /* 0x0000000e0f2d723e */ /* 0x000fe200000010ff */
[----:B------:R-:W-:Y:S01]  /*2ca0*/  IMAD.IADD R51, R0, 0x1, R51 ;  /* 0x0000000100337824 */ /* 0x000fe200078e0233 */
[----:B------:R-:W-:-:S02]  /*2cb0*/  F2FP.BF16.F32.PACK_AB R46, R17, R16 ;  /* 0x00000010112e723e */ /* 0x000fc400000010ff */
[----:B------:R-:W-:-:S05]  /*2cc0*/  F2FP.BF16.F32.PACK_AB R47, R19, R18 ;  /* 0x00000012132f723e */ /* 0x000fca00000010ff */
[----:B------:R2:W-:Y:S01]  /*2cd0*/  STS.128 [R37], R44 ;  /* 0x0000002c25007388 */ /* 0x0005e20000000c00 */
[----:B------:R-:W-:Y:S01]  /*2ce0*/  NOP ;  /* 0x0000000000007918 */ /* 0x000fe20000000000 */
[----:B-1----:R-:W1:Y:S01]  /*2cf0*/  LDTM.x8 R12, tmem[UR7+0x30] ;  /* 0x00003007000c79ee */ /* 0x002e6200081c0000 */
[----:B------:R-:W-:Y:S02]  /*2d00*/  F2FP.BF16.F32.PACK_AB R40, R5, R4 ;  /* 0x000000040528723e */ /* 0x000fe400000010ff */
[----:B------:R-:W-:Y:S02]  /*2d10*/  F2FP.BF16.F32.PACK_AB R41, R7, R6 ;  /* 0x000000060729723e */ /* 0x000fe400000010ff */
[----:B------:R-:W-:Y:S02]  /*2d20*/  F2FP.BF16.F32.PACK_AB R42, R9, R8 ;  /* 0x00000008092a723e */ /* 0x000fe400000010ff */
        /* <DEDUP_REMOVED lines=10> */
[----:B-1----:R-:W-:Y:S02]  /*2dd0*/  F2FP.BF16.F32.PACK_AB R4, R5, R4 ;  /* 0x000000040504723e */ /* 0x002fe400000010ff */
[----:B------:R-:W-:Y:S02]  /*2de0*/  F2FP.BF16.F32.PACK_AB R5, R7, R6 ;  /* 0x000000060705723e */ /* 0x000fe400000010ff */
[----:B------:R-:W-:Y:S02]  /*2df0*/  F2FP.BF16.F32.PACK_AB R6, R9, R8 ;  /* 0x000000080906723e */ /* 0x000fe400000010ff */
[----:B------:R-:W-:-:S05]  /*2e00*/  F2FP.BF16.F32.PACK_AB R7, R11, R10 ;  /* 0x0000000a0b07723e */ /* 0x000fca00000010ff */
[----:B------:R2:W-:Y:S01]  /*2e10*/  STS.128 [R51], R4 ;  /* 0x0000000433007388 */ /* 0x0005e20000000c00 */
[----:B------:R1:W-:Y:S06]  /*2e20*/  MEMBAR.ALL.CTA ;  /* 0x0000000000007992 */ /* 0x0003ec0000008000 */
[----:B-1----:R-:W1:Y:S02]  /*2e30*/  FENCE.VIEW.ASYNC.S ;  /* 0x00000000000073c6 */ /* 0x002e640000000000 */
[----:B-1----:R-:W-:Y:S06]  /*2e40*/  BAR.SYNC.DEFER_BLOCKING 0x8, 0x80 ;  /* 0x0202000000007b1d */ /* 0x002fec0000010000 */
[----:B------:R-:W-:Y:S05]  /*2e50*/  @P1 BRA `(.L_x_38) ;  /* 0x0000000000381947 */ /* 0x000fea0003800000 */
[----:B------:R-:W-:Y:S01]  /*2e60*/  ELECT P2, URZ, PT ;  /* 0x0000000000ff782f */ /* 0x000fe20003840000 */
[----:B------:R-:W-:-:S12]  /*2e70*/  BSSY.RECONVERGENT B0, `(.L_x_39) ;  /* 0x000000b000007945 */ /* 0x000fd80003800200 */
[----:B------:R-:W-:Y:S05]  /*2e80*/  @!P2 BRA `(.L_x_40) ;  /* 0x000000000024a947 */ /* 0x000fea0003800000 */
[----:B------:R-:W1:Y:S01]  /*2e90*/  LDCU.64 UR8, c[0x0][0x348] ;  /* 0x00006900ff0877ac */ /* 0x000e620008000a00 */
[----:B------:R-:W-:Y:S02]  /*2ea0*/  R2UR UR5, R32 ;  /* 0x00000000200572ca */ /* 0x000fe400000e0000 */
[----:B------:R-:W-:Y:S02]  /*2eb0*/  R2UR UR4, R50 ;  /* 0x00000000320472ca */ /* 0x000fe400000e0000 */
[----:B------:R-:W-:-:S09]  /*2ec0*/  R2UR UR6, R33 ;  /* 0x00000000210672ca */ /* 0x000fd200000e0000 */
[----:B------:R-:W-:Y:S02]  /*2ed0*/  UIADD3 UR5, UPT, UPT, UR5, 0x20, URZ ;  /* 0x0000002005057890 */ /* 0x000fe4000fffe0ff */
[----:B-1----:R-:W-:-:S04]  /*2ee0*/  UIADD3 UR8, UP0, UPT, UR8, 0x240, URZ ;  /* 0x0000024008087890 */ /* 0x002fc8000ff1e0ff */
[----:B------:R-:W-:-:S09]  /*2ef0*/  UIADD3.X UR9, UPT, UPT, URZ, UR9, URZ, UP0, !UPT ;  /* 0x00000009ff097290 */ /* 0x000fd200087fe4ff */
[----:B------:R1:W-:Y:S02]  /*2f00*/  UTMASTG.2D [UR4], [UR8] ;  /* 0x00000004080073b5 */ /* 0x0003e40008008000 */
[----:B-1----:R0:W-:Y:S02]  /*2f10*/  UTMACMDFLUSH ;  /* 0x00000000000079b7 */ /* 0x0021e40000000000 */
.L_x_40:
[----:B------:R-:W-:Y:S05]  /*2f20*/  BSYNC.RECONVERGENT B0 ;  /* 0x0000000000007941 */ /* 0x000fea0003800200 */
.L_x_39:
[----:B------:R-:W-:-:S04]  /*2f30*/  DEPBAR.LE SB0, 0x1 ;  /* 0x000080400000791a */ /* 0x000fc80000000000 */
.L_x_38:
[----:B------:R-:W-:Y:S01]  /*2f40*/  BAR.SYNC.DEFER_BLOCKING 0x8, 0x80 ;  /* 0x0202000000007b1d */ /* 0x000fe20000010000 */
[C---:B------:R-:W-:Y:S02]  /*2f50*/  IMAD R38, R53.reuse, 0x2000, R30 ;  /* 0x0000200035267824 */ /* 0x040fe400078e021e */
[----:B------:R-:W-:Y:S02]  /*2f60*/  IMAD R48, R53, 0x2000, R0 ;  /* 0x0000200035307824 */ /* 0x000fe400078e0200 */
[----:B------:R-:W-:Y:S01]  /*2f70*/  IMAD R38, R29, 0x80, R38 ;  /* 0x000000801d267824 */ /* 0x000fe200078e0226 */
[----:B--2---:R-:W1:Y:S03]  /*2f80*/  LDTM.x8 R12, tmem[UR7+0x40] ;  /* 0x00004007000c79ee */ /* 0x004e6600081c0000 */
[----:B------:R-:W-:-:S04]  /*2f90*/  IMAD R49, R25, 0x10, R38 ;  /* 0x0000001019317824 */ /* 0x000fc800078e0226 */
[----:B------:R-:W-:Y:S01]  /*2fa0*/  IMAD.IADD R49, R0, 0x1, R49 ;  /* 0x0000000100317824 */ /* 0x000fe200078e0231 */
[----:B------:R-:W-:Y:S01]  /*2fb0*/  NOP ;  /* 0x0000000000007918 */ /* 0x000fe20000000000 */
[----:B-1----:R-:W1:Y:S01]  /*2fc0*/  LDTM.x8 R4, tmem[UR7+0x48] ;  /* 0x00004807000479ee */ /* 0x002e6200081c0000 */
[----:B------:R-:W-:Y:S01]  /*2fd0*/  F2FP.BF16.F32.PACK_AB R44, R13, R12 ;  /* 0x0000000c0d2c723e */ /* 0x000fe200000010ff */
[----:B------:R-:W-:Y:S01]  /*2fe0*/  IMAD R13, R28, 0x10, R38 ;  /* 0x000000101c0d7824 */ /* 0x000fe200078e0226 */
[----:B------:R-:W-:Y:S02]  /*2ff0*/  F2FP.BF16.F32.PACK_AB R45, R15, R14 ;  /* 0x0000000e0f2d723e */ /* 0x000fe400000010ff */
[----:B------:R-:W-:Y:S01]  /*3000*/  F2FP.BF16.F32.PACK_AB R46, R17, R16 ;  /* 0x00000010112e723e */ /* 0x000fe200000010ff */
[----:B------:R-:W-:Y:S01]  /*3010*/  IMAD.IADD R36, R0, 0x1, R13 ;  /* 0x0000000100247824 */ /* 0x000fe200078e020d */
[----:B------:R-:W-:-:S05]  /*3020*/  F2FP.BF16.F32.PACK_AB R47, R19, R18 ;  /* 0x00000012132f723e */ /* 0x000fca00000010ff */
[----:B------:R2:W-:Y:S01]  /*3030*/  STS.128 [R36], R44 ;  /* 0x0000002c24007388 */ /* 0x0005e20000000c00 */
        /* <DEDUP_REMOVED lines=11> */
[----:B------:R-:W-:Y:S02]  /*30f0*/  F2FP.BF16.F32.PACK_AB R12, R13, R12 ;  /* 0x0000000c0d0c723e */ /* 0x000fe400000010ff */
[----:B------:R-:W-:Y:S02]  /*3100*/  F2FP.BF16.F32.PACK_AB R13, R15, R14 ;  /* 0x0000000e0f0d723e */ /* 0x000fe400000010ff */
[----:B------:R-:W-:Y:S01]  /*3110*/  F2FP.BF16.F32.PACK_AB R14, R17, R16 ;  /* 0x00000010110e723e */ /* 0x000fe200000010ff */
[----:B------:R-:W-:Y:S01]  /*3120*/  IMAD R17, R26, 0x10, R38 ;  /* 0x000000101a117824 */ /* 0x000fe200078e0226 */
[----:B------:R-:W-:-:S03]  /*3130*/  F2FP.BF16.F32.PACK_AB R15, R19, R18 ;  /* 0x00000012130f723e */ /* 0x000fc600000010ff */
[----:B------:R-:W-:-:S05]  /*3140*/  IMAD.IADD R38, R0, 0x1, R17 ;  /* 0x0000000100267824 */ /* 0x000fca00078e0211 */
        /* <DEDUP_REMOVED lines=23> */
.L_x_43:
[----:B------:R-:W-:Y:S05]  /*32c0*/  BSYNC.RECONVERGENT B0 ;  /* 0x0000000000007941 */ /* 0x000fea0003800200 */
.L_x_42:
[----:B------:R-:W-:-:S04]  /*32d0*/  DEPBAR.LE SB0, 0x1 ;  /* 0x000080400000791a */ /* 0x000fc80000000000 */
.L_x_41:
[----:B------:R-:W-:Y:S06]  /*32e0*/  BAR.SYNC.DEFER_BLOCKING 0x8, 0x80 ;  /* 0x0202000000007b1d */ /* 0x000fec0000010000 */
[----:B--2---:R-:W1:Y:S01]  /*32f0*/  LDTM.x8 R12, tmem[UR7+0x60] ;  /* 0x00006007000c79ee */ /* 0x004e6200081c0000 */
[----:B------:R-:W-:Y:S01]  /*3300*/  NOP ;  /* 0x0000000000007918 */ /* 0x000fe20000000000 */
[----:B-1----:R-:W1:Y:S01]  /*3310*/  LDTM.x8 R4, tmem[UR7+0x68] ;  /* 0x00006807000479ee */ /* 0x002e6200081c0000 */
[----:B------:R-:W-:Y:S02]  /*3320*/  F2FP.BF16.F32.PACK_AB R44, R13, R12 ;  /* 0x0000000c0d2c723e */ /* 0x000fe400000010ff */
[----:B------:R-:W-:-:S02]  /*3330*/  F2FP.BF16.F32.PACK_AB R45, R15, R14 ;  /* 0x0000000e0f2d723e */ /* 0x000fc400000010ff */
        /* <DEDUP_REMOVED lines=39> */
.L_x_46:
[----:B------:R-:W-:Y:S05]  /*35b0*/  BSYNC.RECONVERGENT B0 ;  /* 0x0000000000007941 */ /* 0x000fea0003800200 */
.L_x_45:
[----:B------:R-:W-:-:S04]  /*35c0*/  DEPBAR.LE SB0, 0x1 ;  /* 0x000080400000791a */ /* 0x000fc80000000000 */
.L_x_44:
        /* <DEDUP_REMOVED lines=45> */
.L_x_49:
[----:B------:R-:W-:Y:S05]  /*38a0*/  BSYNC.RECONVERGENT B0 ;  /* 0x0000000000007941 */ /* 0x000fea0003800200 */
.L_x_48:
[----:B------:R-:W-:-:S04]  /*38b0*/  DEPBAR.LE SB0, 0x1 ;  /* 0x000080400000791a */ /* 0x000fc80000000000 */
.L_x_47:
        /* <DEDUP_REMOVED lines=45> */
.L_x_52:
[----:B------:R-:W-:Y:S05]  /*3b90*/  BSYNC.RECONVERGENT B0 ;  /* 0x0000000000007941 */ /* 0x000fea0003800200 */
.L_x_51:
[----:B------:R-:W-:-:S04]  /*3ba0*/  DEPBAR.LE SB0, 0x1 ;  /* 0x000080400000791a */ /* 0x000fc80000000000 */
.L_x_50:
[----:B------:R-:W-:Y:S01]  /*3bb0*/  BAR.SYNC.DEFER_BLOCKING 0x8, 0x80 ;  /* 0x0202000000007b1d */ /* 0x000fe20000010000 */
[----:B------:R-:W-:-:S05]  /*3bc0*/  VIADD R2, R2, 0x31870 ;  /* 0x0003187002027836 */ /* 0x000fca0000000000 */
[----:B------:R-:W-:Y:S01]  /*3bd0*/  PRMT R2, RZ, 0x654, R2 ;  /* 0x00000654ff027816 */ /* 0x000fe20000000002 */
[----:B--2---:R-:W1:Y:S01]  /*3be0*/  LDTM.x8 R12, tmem[UR7+0xc0] ;  /* 0x0000c007000c79ee */ /* 0x004e6200081c0000 */
        /* <DEDUP_REMOVED lines=27> */
[----:B------:R-:W-:Y:S01]  /*3da0*/  NOP ;  /* 0x0000000000007918 */ /* 0x000fe20000000000 */
[----:B------:R2:W-:Y:S01]  /*3db0*/  SYNCS.ARRIVE.TRANS64.RED.A1T0 RZ, [R2+URZ], RZ ;  /* 0x000000ff02ff79a7 */ /* 0x0005e200081004ff */
        /* <DEDUP_REMOVED lines=16> */
.L_x_54:
[----:B------:R-:W-:Y:S05]  /*3ec0*/  BSYNC.RECONVERGENT B0 ;  /* 0x0000000000007941 */ /* 0x000fea0003800200 */
.L_x_53:
[----:B------:R-:W-:Y:S02]  /*3ed0*/  IADD3 R24, PT, PT, R24, 0x95, RZ ;  /* 0x0000009518187810 */ /* 0x000fe40007ffe0ff */
[----:B------:R-:W-:Y:S01]  /*3ee0*/  IADD3 R31, PT, PT, R31, 0x95, RZ ;  /* 0x000000951f1f7810 */ /* 0x000fe20007ffe0ff */
[----:B------:R-:W-:Y:S06]  /*3ef0*/  @P0 BRA `(.L_x_55) ;  /* 0xffffffe400800947 */ /* 0x000fec000383ffff */
.L_x_32:
[----:B------:R-:W-:-:S13]  /*3f00*/  ISETP.NE.AND P0, PT, R3, 0x3, PT ;  /* 0x000000030300780c */ /* 0x000fda0003f05270 */
[----:B------:R-:W-:Y:S05]  /*3f10*/  @P0 EXIT ;  /* 0x000000000000094d */ /* 0x000fea0003800000 */
[----:B------:R-:W-:Y:S05]  /*3f20*/  WARPSYNC.ALL ;  /* 0x0000000000007948 */ /* 0x000fea0003800000 */
[----:B------:R-:W-:Y:S01]  /*3f30*/  NOP ;  /* 0x0000000000007918 */ /* 0x000fe20000000000 */
[----:B------:R-:W1:Y:S01]  /*3f40*/  S2UR UR5, SR_CgaCtaId ;  /* 0x00000000000579c3 */ /* 0x000e620000008800 */
[----:B------:R-:W-:Y:S02]  /*3f50*/  UMOV UR4, 0x50 ;  /* 0x0000005000047882 */ /* 0x000fe40000000000 */
[----:B-1----:R-:W-:-:S09]  /*3f60*/  ULEA UR5, UR5, UR4, 0x18 ;  /* 0x0000000405057291 */ /* 0x002fd2000f8ec0ff */
[----:B--2---:R-:W1:Y:S02]  /*3f70*/  LDS R2, [UR5] ;  /* 0x00000005ff027984 */ /* 0x004e640008000800 */
[----:B-1----:R-:W-:-:S04]  /*3f80*/  LOP3.LUT R0, R2, 0xffff, RZ, 0xc0, !PT ;  /* 0x0000ffff02007812 */ /* 0x002fc800078ec0ff */
[----:B------:R-:W-:-:S13]  /*3f90*/  ISETP.NE.AND P0, PT, R0, 0xffff, PT ;  /* 0x0000ffff0000780c */ /* 0x000fda0003f05270 */
[----:B------:R-:W-:Y:S05]  /*3fa0*/  @P0 BRA `(.L_x_56) ;  /* 0x0000000000480947 */ /* 0x000fea0003800000 */
[----:B------:R-:W-:-:S04]  /*3fb0*/  SHF.R.U32.HI R0, RZ, 0x10, R2 ;  /* 0x00000010ff007819 */ /* 0x000fc80000011602 */
[----:B------:R-:W-:-:S04]  /*3fc0*/  LOP3.LUT R0, R0, 0x1, RZ, 0xc0, !PT ;  /* 0x0000000100007812 */ /* 0x000fc800078ec0ff */
[----:B------:R-:W-:-:S13]  /*3fd0*/  ISETP.NE.AND P0, PT, R0, 0x1, PT ;  /* 0x000000010000780c */ /* 0x000fda0003f05270 */
[----:B------:R-:W-:Y:S05]  /*3fe0*/  @P0 BRA `(.L_x_57) ;  /* 0x00000000002c0947 */ /* 0x000fea0003800000 */
[----:B------:R-:W1:Y:S01]  /*3ff0*/  S2R R0, SR_LANEID ;  /* 0x0000000000007919 */ /* 0x000e620000000000 */
[----:B------:R-:W-:Y:S01]  /*4000*/  IMAD.MOV.U32 R2, RZ, RZ, -0x20000 ;  /* 0xfffe0000ff027424 */ /* 0x000fe200078e00ff */
[----:B------:R-:W-:Y:S02]  /*4010*/  VOTEU.ANY UR6, UPT, PT ;  /* 0x0000000000067886 */ /* 0x000fe400038e0100 */
[----:B------:R-:W-:Y:S01]  /*4020*/  UFLO.U32 UR6, UR6 ;  /* 0x00000006000672bd */ /* 0x000fe200080e0000 */
[----:B------:R-:W2:Y:S05]  /*4030*/  REDUX UR4, R2 ;  /* 0x00000000020473c4 */ /* 0x000eaa0000000000 */
[----:B-1----:R-:W-:-:S02]  /*4040*/  ISETP.EQ.U32.AND P0, PT, R0, UR6, PT ;  /* 0x0000000600007c0c */ /* 0x002fc4000bf02070 */
[----:B--2---:R-:W-:Y:S01]  /*4050*/  MOV R0, UR4 ;  /* 0x0000000400007c02 */ /* 0x004fe20008000f00 */
[----:B------:R-:W-:-:S05]  /*4060*/  UMOV UR4, 0xfffe0000 ;  /* 0xfffe000000047882 */ /* 0x000fca0000000000 */
[----:B------:R1:W-:Y:S05]  /*4070*/  UTCATOMSWS.AND URZ, UR4 ;  /* 0x0000000400ff79e3 */ /* 0x0003ea0008000000 */
[----:B------:R1:W-:Y:S01]  /*4080*/  @P0 ATOMS.AND RZ, [UR5], R0 ;  /* 0x00000000ffff098c */ /* 0x0003e2000a800005 */
[----:B------:R-:W-:Y:S05]  /*4090*/  BRA `(.L_x_58) ;  /* 0x0000000000147947 */ /* 0x000fea0003800000 */
.L_x_57:
[----:B------:R-:W-:Y:S02]  /*40a0*/  MOV R2, 0x40c0 ;  /* 0x000040c000027802 */ /* 0x000fe40000000f00 */
[----:B------:R-:W-:Y:S05]  /*40b0*/  CALL.REL.NOINC `($__internal_0_$__cuda_sm10x_tcgen05_guardrail_trap_col_being_dealloced_not_returned_by_alloc) ;  /* 0x00000004000c7944 */ /* 0x000fea0003c00000 */
[----:B------:R-:W-:Y:S05]  /*40c0*/  BRA `(.L_x_58) ;  /* 0x0000000000087947 */ /* 0x000fea0003800000 */
.L_x_56:
[----:B------:R-:W-:Y:S02]  /*40d0*/  MOV R2, 0x40f0 ;  /* 0x000040f000027802 */ /* 0x000fe40000000f00 */
[----:B------:R-:W-:Y:S05]  /*40e0*/  CALL.REL.NOINC `($__internal_2_$__cuda_sm10x_tcgen05_guardrail_trap_unallocated_columns_being_dealloced) ;  /* 0x0000000400187944 */ /* 0x000fea0003c00000 */
.L_x_58:
[----:B------:R-:W-:Y:S01]  /*40f0*/  NOP ;  /* 0x0000000000007918 */ /* 0x000fe20000000000 */
[----:B-1----:R-:W-:Y:S05]  /*4100*/  EXIT ;  /* 0x000000000000794d */ /* 0x002fea0003800000 */
.L_x_14:
[----:B------:R-:W-:-:S07]  /*4110*/  MOV R4, R5 ;  /* 0x0000000500047202 */ /* 0x000fce0000000f00 */
.L_x_59:
[----:B-1----:R1:W2:Y:S02]  /*4120*/  SYNCS.PHASECHK.TRANS64.TRYWAIT P0, [R2+URZ+0x31800], R5 ;  /* 0x03180005020075a7 */ /* 0x0022a400080011ff */
[----:B--2---:R-:W-:Y:S05]  /*4130*/  @!P0 NANOSLEEP.SYNCS 0x989680 ;  /* 0x009896800000895d */ /* 0x004fea0003900000 */
[----:B------:R-:W2:Y:S02]  /*4140*/  @!P0 SYNCS.PHASECHK.TRANS64 P0, [R2+URZ+0x31800], R5 ;  /* 0x03180005020085a7 */ /* 0x000ea400080010ff */
[----:B--2---:R-:W-:Y:S05]  /*4150*/  @!P0 BRA `(.L_x_59) ;  /* 0xfffffffc00f08947 */ /* 0x004fea000383ffff */
[----:B------:R-:W-:Y:S05]  /*4160*/  BRA `(.L_x_60) ;  /* 0xffffffc800347947 */ /* 0x000fea000383ffff */
.L_x_18:
[----:B------:R-:W-:Y:S02]  /*4170*/  MOV R8, UR10 ;  /* 0x0000000a00087c02 */ /* 0x000fe40008000f00 */
[----:B------:R-:W-:Y:S02]  /*4180*/  MOV R9, UR10 ;  /* 0x0000000a00097c02 */ /* 0x000fe40008000f00 */
[----:B------:R-:W-:-:S07]  /*4190*/  MOV R0, UR9 ;  /* 0x0000000900007c02 */ /* 0x000fce0008000f00 */
.L_x_61:
[----:B-1----:R1:W2:Y:S02]  /*41a0*/  SYNCS.PHASECHK.TRANS64.TRYWAIT P0, [R0+URZ+0x31870], R9 ;  /* 0x03187009000075a7 */ /* 0x0022a400080011ff */
[----:B--2---:R-:W-:Y:S05]  /*41b0*/  @!P0 NANOSLEEP.SYNCS 0x989680 ;  /* 0x009896800000895d */ /* 0x004fea0003900000 */
[----:B------:R-:W2:Y:S02]  /*41c0*/  @!P0 SYNCS.PHASECHK.TRANS64 P0, [R0+URZ+0x31870], R9 ;  /* 0x03187009000085a7 */ /* 0x000ea400080010ff */
[----:B--2---:R-:W-:Y:S05]  /*41d0*/  @!P0 BRA `(.L_x_61) ;  /* 0xfffffffc00f08947 */ /* 0x004fea000383ffff */
[----:B------:R-:W-:Y:S05]  /*41e0*/  BRA `(.L_x_62) ;  /* 0xffffffcc00c07947 */ /* 0x000fea000383ffff */
.L_x_19:
[----:B------:R-:W-:Y:S02]  /*41f0*/  MOV R2, UR10 ;  /* 0x0000000a00027c02 */ /* 0x000fe40008000f00 */
[----:B------:R-:W-:Y:S07]  /*4200*/  MOV R8, R9 ;  /* 0x0000000900087202 */ /* 0x000fee0000000f00 */
.L_x_63:
[----:B-1----:R1:W2:Y:S02]  /*4210*/  SYNCS.PHASECHK.TRANS64.TRYWAIT P0, [R2+URZ+0x31840], R9 ;  /* 0x03184009020075a7 */ /* 0x0022a400080011ff */
[----:B--2---:R-:W-:Y:S05]  /*4220*/  @!P0 NANOSLEEP.SYNCS 0x989680 ;  /* 0x009896800000895d */ /* 0x004fea0003900000 */
[----:B------:R-:W2:Y:S02]  /*4230*/  @!P0 SYNCS.PHASECHK.TRANS64 P0, [R2+URZ+0x31840], R9 ;  /* 0x03184009020085a7 */ /* 0x000ea400080010ff */
[----:B--2---:R-:W-:Y:S05]  /*4240*/  @!P0 BRA `(.L_x_63) ;  /* 0xfffffffc00f08947 */ /* 0x004fea000383ffff */
[----:B------:R-:W-:Y:S05]  /*4250*/  BRA `(.L_x_64) ;  /* 0xffffffcc00c47947 */ /* 0x000fea000383ffff */
.L_x_21:
[----:B------:R-:W-:Y:S02]  /*4260*/  MOV R2, UR13 ;  /* 0x0000000d00027c02 */ /* 0x000fe40008000f00 */
[----:B------:R-:W-:Y:S07]  /*4270*/  MOV R8, R9 ;  /* 0x0000000900087202 */ /* 0x000fee0000000f00 */
.L_x_65:
[----:B-1----:R1:W2:Y:S02]  /*4280*/  SYNCS.PHASECHK.TRANS64.TRYWAIT P0, [R2+URZ+0x31840], R9 ;  /* 0x03184009020075a7 */ /* 0x0022a400080011ff */
[----:B--2---:R-:W-:Y:S05]  /*4290*/  @!P0 NANOSLEEP.SYNCS 0x989680 ;  /* 0x009896800000895d */ /* 0x004fea0003900000 */
[----:B------:R-:W2:Y:S02]  /*42a0*/  @!P0 SYNCS.PHASECHK.TRANS64 P0, [R2+URZ+0x31840], R9 ;  /* 0x03184009020085a7 */ /* 0x000ea400080010ff */
[----:B--2---:R-:W-:Y:S05]  /*42b0*/  @!P0 BRA `(.L_x_65) ;  /* 0xfffffffc00f08947 */ /* 0x004fea000383ffff */
[----:B------:R-:W-:Y:S05]  /*42c0*/  BRA `(.L_x_66) ;  /* 0xffffffd0009c7947 */ /* 0x000fea000383ffff */
.L_x_25:
[----:B------:R-:W-:Y:S04]  /*42d0*/  SHF.L.U32 R18, R13, 0x1f, RZ ;  /* 0x0000001f0d127819 */ /* 0x000fe800000006ff */
[----:B------:R-:W-:Y:S07]  /*42e0*/  MOV R19, R18 ;  /* 0x0000001200137202 */ /* 0x000fee0000000f00 */
.L_x_67:
[----:B-1----:R1:W2:Y:S02]  /*42f0*/  SYNCS.PHASECHK.TRANS64.TRYWAIT P0, [R8+URZ+0x31820], R19 ;  /* 0x03182013080075a7 */ /* 0x0022a400080011ff */
[----:B--2---:R-:W-:Y:S05]  /*4300*/  @!P0 NANOSLEEP.SYNCS 0x989680 ;  /* 0x009896800000895d */ /* 0x004fea0003900000 */
[----:B------:R-:W2:Y:S02]  /*4310*/  @!P0 SYNCS.PHASECHK.TRANS64 P0, [R8+URZ+0x31820], R19 ;  /* 0x03182013080085a7 */ /* 0x000ea400080010ff */
[----:B--2---:R-:W-:Y:S05]  /*4320*/  @!P0 BRA `(.L_x_67) ;  /* 0xfffffffc00f08947 */ /* 0x004fea000383ffff */
[----:B------:R-:W-:Y:S05]  /*4330*/  BRA `(.L_x_68) ;  /* 0xffffffd800007947 */ /* 0x000fea000383ffff */
.L_x_26:
[-C--:B------:R-:W-:Y:S02]  /*4340*/  MOV R26, R15.reuse ;  /* 0x0000000f001a7202 */ /* 0x080fe40000000f00 */
[----:B------:R-:W-:Y:S07]  /*4350*/  MOV R27, R15 ;  /* 0x0000000f001b7202 */ /* 0x000fee0000000f00 */
.L_x_69:
[----:B-1----:R1:W2:Y:S02]  /*4360*/  SYNCS.PHASECHK.TRANS64.TRYWAIT P0, [R8+URZ+0x31828], R27 ;  /* 0x0318281b080075a7 */ /* 0x0022a400080011ff */
[----:B--2---:R-:W-:Y:S05]  /*4370*/  @!P0 NANOSLEEP.SYNCS 0x989680 ;  /* 0x009896800000895d */ /* 0x004fea0003900000 */
[----:B------:R-:W2:Y:S02]  /*4380*/  @!P0 SYNCS.PHASECHK.TRANS64 P0, [R8+URZ+0x31828], R27 ;  /* 0x0318281b080085a7 */ /* 0x000ea400080010ff */
[----:B--2---:R-:W-:Y:S05]  /*4390*/  @!P0 BRA `(.L_x_69) ;  /* 0xfffffffc00f08947 */ /* 0x004fea000383ffff */
[----:B------:R-:W-:Y:S05]  /*43a0*/  BRA `(.L_x_70) ;  /* 0xffffffd800b47947 */ /* 0x000fea000383ffff */
.L_x_27:
[-C--:B------:R-:W-:Y:S02]  /*43b0*/  MOV R26, R15.reuse ;  /* 0x0000000f001a7202 */ /* 0x080fe40000000f00 */
[----:B-1----:R-:W-:Y:S07]  /*43c0*/  MOV R27, R15 ;  /* 0x0000000f001b7202 */ /* 0x002fee0000000f00 */
.L_x_71:
[----:B-1----:R1:W2:Y:S02]  /*43d0*/  SYNCS.PHASECHK.TRANS64.TRYWAIT P0, [R8+URZ+0x31830], R27 ;  /* 0x0318301b080075a7 */ /* 0x0022a400080011ff */
[----:B--2---:R-:W-:Y:S05]  /*43e0*/  @!P0 NANOSLEEP.SYNCS 0x989680 ;  /* 0x009896800000895d */ /* 0x004fea0003900000 */
[----:B------:R-:W2:Y:S02]  /*43f0*/  @!P0 SYNCS.PHASECHK.TRANS64 P0, [R8+URZ+0x31830], R27 ;  /* 0x0318301b080085a7 */ /* 0x000ea400080010ff */
[----:B--2---:R-:W-:Y:S05]  /*4400*/  @!P0 BRA `(.L_x_71) ;  /* 0xfffffffc00f08947 */ /* 0x004fea000383ffff */
[----:B------:R-:W-:Y:S05]  /*4410*/  BRA `(.L_x_72) ;  /* 0xffffffd800f07947 */ /* 0x000fea000383ffff */
.L_x_28:
[-C--:B------:R-:W-:Y:S02]  /*4420*/  MOV R26, R15.reuse ;  /* 0x0000000f001a7202 */ /* 0x080fe40000000f00 */
[----:B-1----:R-:W-:Y:S07]  /*4430*/  MOV R27, R15 ;  /* 0x0000000f001b7202 */ /* 0x002fee0000000f00 */
.L_x_73:
[----:B-1----:R1:W2:Y:S02]  /*4440*/  SYNCS.PHASECHK.TRANS64.TRYWAIT P0, [R8+URZ+0x31838], R27 ;  /* 0x0318381b080075a7 */ /* 0x0022a400080011ff */
[----:B--2---:R-:W-:Y:S05]  /*4450*/  @!P0 NANOSLEEP.SYNCS 0x989680 ;  /* 0x009896800000895d */ /* 0x004fea0003900000 */
[----:B------:R-:W2:Y:S02]  /*4460*/  @!P0 SYNCS.PHASECHK.TRANS64 P0, [R8+URZ+0x31838], R27 ;  /* 0x0318381b080085a7 */ /* 0x000ea400080010ff */
[----:B--2---:R-:W-:Y:S05]  /*4470*/  @!P0 BRA `(.L_x_73) ;  /* 0xfffffffc00f08947 */ /* 0x004fea000383ffff */
[----:B------:R-:W-:Y:S05]  /*4480*/  BRA `(.L_x_74) ;  /* 0xffffffdc00287947 */ /* 0x000fea000383ffff */
.L_x_33:
[----:B------:R-:W-:-:S07]  /*4490*/  MOV R6, R7 ;  /* 0x0000000700067202 */ /* 0x000fce0000000f00 */
.L_x_75:
[----:B-1----:R1:W2:Y:S02]  /*44a0*/  SYNCS.PHASECHK.TRANS64.TRYWAIT P2, [R2+URZ+0x31860], R7 ;  /* 0x03186007020075a7 */ /* 0x0022a400080411ff */
[----:B--2---:R-:W-:Y:S05]  /*44b0*/  @!P2 NANOSLEEP.SYNCS 0x989680 ;  /* 0x009896800000a95d */ /* 0x004fea0003900000 */
[----:B------:R-:W2:Y:S02]  /*44c0*/  @!P2 SYNCS.PHASECHK.TRANS64 P2, [R2+URZ+0x31860], R7 ;  /* 0x031860070200a5a7 */ /* 0x000ea400080410ff */
[----:B--2---:R-:W-:Y:S05]  /*44d0*/  @!P2 BRA `(.L_x_75) ;  /* 0xfffffffc00f0a947 */ /* 0x004fea000383ffff */
[----:B------:R-:W-:Y:S05]  /*44e0*/  BRA `(.L_x_76) ;  /* 0xffffffe000547947 */ /* 0x000fea000383ffff */
        .weak           $__internal_0_$__cuda_sm10x_tcgen05_guardrail_trap_col_being_dealloced_not_returned_by_alloc
        .type           $__internal_0_$__cuda_sm10x_tcgen05_guardrail_trap_col_being_dealloced_not_returned_by_alloc,@function
        .size           $__internal_0_$__cuda_sm10x_tcgen05_guardrail_trap_col_being_dealloced_not_returned_by_alloc,($__internal_1_$__cuda_sm10x_tcgen05_guardrail_trap_phase_invalid_during_alloc - $__internal_0_$__cuda_sm10x_tcgen05_guardrail_trap_col_being_dealloced_not_returned_by_alloc)
$__internal_0_$__cuda_sm10x_tcgen05_guardrail_trap_col_being_dealloced_not_returned_by_alloc:
[----:B------:R-:W-:Y:S05]  /*44f0*/  BPT.TRAP 0x1 ;  /* 0x000000040000795c */ /* 0x000fea0000300000 */
[----:B------:R-:W-:-:S04]  /*4500*/  HFMA2 R3, -RZ, RZ, 0, 0 ;  /* 0x00000000ff037431 */ /* 0x000fc800000001ff */
[----:B------:R-:W-:Y:S05]  /*4510*/  RET.REL.NODEC R2 `(_ZN9deep_gemm24sm100_fp8_gemm_1d1d_implILN4cute4UMMA5MajorE0ELS3_0ELj0ELj4096ELj7168ELj128ELj224ELj128ELj64ELj128ELj128ELj64ELj4ELj128ELj128ELj1ELb0ELj149ELNS_8GemmTypeE1ELb0EN7cutlass10bfloat16_tENS_16EpilogueIdentityEEEvPijjj14CUtensorMap_stS9_S9_S9_S9_) ;  /* 0xffffffb802b87950 */ /* 0x000fea0003c3ffff */
        .weak           $__internal_1_$__cuda_sm10x_tcgen05_guardrail_trap_phase_invalid_during_alloc
        .type           $__internal_1_$__cuda_sm10x_tcgen05_guardrail_trap_phase_invalid_during_alloc,@function
        .size           $__internal_1_$__cuda_sm10x_tcgen05_guardrail_trap_phase_invalid_during_alloc,($__internal_2_$__cuda_sm10x_tcgen05_guardrail_trap_unallocated_columns_being_dealloced - $__internal_1_$__cuda_sm10x_tcgen05_guardrail_trap_phase_invalid_during_alloc)
$__internal_1_$__cuda_sm10x_tcgen05_guardrail_trap_phase_invalid_during_alloc:
[----:B------:R-:W-:Y:S05]  /*4520*/  BPT.TRAP 0x1 ;  /* 0x000000040000795c */ /* 0x000fea0000300000 */
[----:B------:R-:W-:-:S04]  /*4530*/  MOV R5, 0x0 ;  /* 0x0000000000057802 */ /* 0x000fc80000000f00 */
[----:B------:R-:W-:Y:S05]  /*4540*/  RET.REL.NODEC R4 `(_ZN9deep_gemm24sm100_fp8_gemm_1d1d_implILN4cute4UMMA5MajorE0ELS3_0ELj0ELj4096ELj7168ELj128ELj224ELj128ELj64ELj128ELj128ELj64ELj4ELj128ELj128ELj1ELb0ELj149ELNS_8GemmTypeE1ELb0EN7cutlass10bfloat16_tENS_16EpilogueIdentityEEEvPijjj14CUtensorMap_stS9_S9_S9_S9_) ;  /* 0xffffffb804ac7950 */ /* 0x000fea0003c3ffff */
        .weak           $__internal_2_$__cuda_sm10x_tcgen05_guardrail_trap_unallocated_columns_being_dealloced
        .type           $__internal_2_$__cuda_sm10x_tcgen05_guardrail_trap_unallocated_columns_being_dealloced,@function
        .size           $__internal_2_$__cuda_sm10x_tcgen05_guardrail_trap_unallocated_columns_being_dealloced,($__internal_3_$__cuda_sm20_div_u16 - $__internal_2_$__cuda_sm10x_tcgen05_guardrail_trap_unallocated_columns_being_dealloced)
$__internal_2_$__cuda_sm10x_tcgen05_guardrail_trap_unallocated_columns_being_dealloced:
[----:B------:R-:W-:Y:S05]  /*4550*/  BPT.TRAP 0x1 ;  /* 0x000000040000795c */ /* 0x000fea0000300000 */
[----:B------:R-:W-:-:S04]  /*4560*/  HFMA2 R3, -RZ, RZ, 0, 0 ;  /* 0x00000000ff037431 */ /* 0x000fc800000001ff */
[----:B------:R-:W-:Y:S05]  /*4570*/  RET.REL.NODEC R2 `(_ZN9deep_gemm24sm100_fp8_gemm_1d1d_implILN4cute4UMMA5MajorE0ELS3_0ELj0ELj4096ELj7168ELj128ELj224ELj128ELj64ELj128ELj128ELj64ELj4ELj128ELj128ELj1ELb0ELj149ELNS_8GemmTypeE1ELb0EN7cutlass10bfloat16_tENS_16EpilogueIdentityEEEvPijjj14CUtensorMap_stS9_S9_S9_S9_) ;  /* 0xffffffb802a07950 */ /* 0x000fea0003c3ffff */
        .weak           $__internal_3_$__cuda_sm20_div_u16
        .type           $__internal_3_$__cuda_sm20_div_u16,@function
        .size           $__internal_3_$__cuda_sm20_div_u16,(.L_x_81 - $__internal_3_$__cuda_sm20_div_u16)
$__internal_3_$__cuda_sm20_div_u16:
[----:B------:R-:W1:Y:S01]  /*4580*/  I2F.U16 R9, R35 ;  /* 0x0000002300097306 */ /* 0x000e620000101000 */
[----:B------:R-:W-:-:S07]  /*4590*/  IMAD.MOV.U32 R5, RZ, RZ, 0x4b800000 ;  /* 0x4b800000ff057424 */ /* 0x000fce00078e00ff */
[----:B------:R-:W-:Y:S01]  /*45a0*/  I2F.U16.RZ R8, R8 ;  /* 0x0000000800087306 */ /* 0x000fe2000010d000 */
[C---:B-1----:R-:W-:Y:S02]  /*45b0*/  FSETP.GEU.AND P1, PT, |R9|.reuse, 1.175494350822287508e-38, PT ;  /* 0x008000000900780b */ /* 0x042fe40003f2e200 */
[----:B------:R-:W-:Y:S02]  /*45c0*/  FSETP.GT.AND P2, PT, |R9|, 8.50705917302346158658e+37, PT ;  /* 0x7e8000000900780b */ /* 0x000fe40003f44200 */
[----:B------:R-:W-:Y:S02]  /*45d0*/  FSEL R5, R5, 1, !P1 ;  /* 0x3f80000005057808 */ /* 0x000fe40004800000 */
[----:B------:R-:W-:Y:S02]  /*45e0*/  ISETP.NE.U32.AND P1, PT, R35, RZ, PT ;  /* 0x000000ff2300720c */ /* 0x000fe40003f25070 */
[----:B------:R-:W-:-:S05]  /*45f0*/  FSEL R10, R5, 0.25, !P2 ;  /* 0x3e800000050a7808 */ /* 0x000fca0005000000 */
[----:B------:R-:W-:-:S06]  /*4600*/  FMUL R5, R9, R10 ;  /* 0x0000000a09057220 */ /* 0x000fcc0000400000 */
[----:B------:R-:W1:Y:S02]  /*4610*/  MUFU.RCP R5, R5 ;  /* 0x0000000500057308 */ /* 0x000e640000001000 */
[----:B-1----:R-:W-:Y:S01]  /*4620*/  FMUL R9, R10, R5 ;  /* 0x000000050a097220 */ /* 0x002fe20000400000 */
[----:B------:R-:W-:-:S03]  /*4630*/  IMAD.MOV.U32 R5, RZ, RZ, 0x0 ;  /* 0x00000000ff057424 */ /* 0x000fc600078e00ff */
[----:B------:R-:W-:-:S04]  /*4640*/  VIADD R9, R9, 0x2 ;  /* 0x0000000209097836 */ /* 0x000fc80000000000 */
[----:B------:R-:W-:-:S04]  /*4650*/  FMUL.RZ R9, R8, R9 ;  /* 0x0000000908097220 */ /* 0x000fc8000040c000 */
[----:B------:R-:W1:Y:S02]  /*4660*/  F2I.U32.TRUNC.NTZ R36, R9 ;  /* 0x0000000900247305 */ /* 0x000e64000020f000 */
[----:B-1----:R-:W-:Y:S02]  /*4670*/  LOP3.LUT R36, R36, 0xffff, RZ, 0xc0, !PT ;  /* 0x0000ffff24247812 */ /* 0x002fe400078ec0ff */
[----:B------:R-:W-:Y:S01]  /*4680*/  @!P1 MOV R36, 0xffffffff ;  /* 0xffffffff00249802 */ /* 0x000fe20000000f00 */
[----:B------:R-:W-:Y:S06]  /*4690*/  RET.REL.NODEC R4 `(_ZN9deep_gemm24sm100_fp8_gemm_1d1d_implILN4cute4UMMA5MajorE0ELS3_0ELj0ELj4096ELj7168ELj128ELj224ELj128ELj64ELj128ELj128ELj64ELj4ELj128ELj128ELj1ELb0ELj149ELNS_8GemmTypeE1ELb0EN7cutlass10bfloat16_tENS_16EpilogueIdentityEEEvPijjj14CUtensorMap_stS9_S9_S9_S9_) ;  /* 0xffffffb804587950 */ /* 0x000fec0003c3ffff */
.L_x_77:
[----:B------:R-:W-:-:S00]  /*46a0*/  BRA `(.L_x_77) ;  /* 0xfffffffc00fc7947 */ /* 0x000fc0000383ffff */
[----:B------:R-:W-:-:S00]  /*46b0*/  NOP ;  /* 0x0000000000007918 */ /* 0x000fc00000000000 */
        /* <DEDUP_REMOVED lines=12> */
.L_x_81:


//--------------------- .nv.shared._ZN9deep_gemm24sm100_fp8_gemm_1d1d_implILN4cute4UMMA5MajorE0ELS3_0ELj0ELj4096ELj7168ELj128ELj224ELj128ELj64ELj128ELj128ELj64ELj4ELj128ELj128ELj1ELb0ELj149ELNS_8GemmTypeE1ELb0EN7cutlass10bfloat16_tENS_16EpilogueIdentityEEEvPijjj14CUtensorMap_stS9_S9_S9_S9_ --------------------------
	.section	.nv.shared._ZN9deep_gemm24sm100_fp8_gemm_1d1d_implILN4cute4UMMA5MajorE0ELS3_0ELj0ELj4096ELj7168ELj128ELj224ELj128ELj64ELj128ELj128ELj64ELj4ELj128ELj128ELj1ELb0ELj149ELNS_8GemmTypeE1ELb0EN7cutlass10bfloat16_tENS_16EpilogueIdentityEEEvPijjj14CUtensorMap_stS9_S9_S9_S9_,"aw",@nobits
	.sectionflags	@""
	.align	1024
	.zero		1024


//--------------------- .nv.shared.reserved.0     --------------------------
	.section	.nv.shared.reserved.0,"aw",@nobits
	.align	8
	.weak		__nv_reservedSMEM_offset_0_alias
	.size		__nv_reservedSMEM_offset_0_alias, 0, 64
	.other		__nv_reservedSMEM_offset_0_alias,@"STO_CUDA_RESERVED_SHARED STV_DEFAULT"
__nv_reservedSMEM_offset_0_alias:
	.zero		0
.nv.shared.reserved.0:
	.zero		64
	.weak		__nv_reservedSMEM_allocation_phase
	.type		__nv_reservedSMEM_allocation_phase,@object
	.size		__nv_reservedSMEM_allocation_phase,(.L_0 - __nv_reservedSMEM_allocation_phase)
__nv_reservedSMEM_allocation_phase:
	.zero		1
.L_0:
	.zero		7
	.weak		__nv_reservedSMEM_devtool_atexit_pc
	.type		__nv_reservedSMEM_devtool_atexit_pc,@object
	.size		__nv_reservedSMEM_devtool_atexit_pc,(__nv_reservedSMEM_allocation_mask - __nv_reservedSMEM_devtool_atexit_pc)
__nv_reservedSMEM_devtool_atexit_pc:
	.zero		8
	.weak		__nv_reservedSMEM_allocation_mask
	.type		__nv_reservedSMEM_allocation_mask,@object
	.size		__nv_reservedSMEM_allocation_mask,(.L_2 - __nv_reservedSMEM_allocation_mask)
__nv_reservedSMEM_allocation_mask:
	.zero		4
.L_2:


//--------------------- .nv.global                --------------------------
	.section	.nv.global,"aw",@nobits
.nv.global:
	.type		_ZN47_INTERNAL_f7c7a556_9_kernel_cu_f3d146d2_28926674cute1_E,@object
	.size		_ZN47_INTERNAL_f7c7a556_9_kernel_cu_f3d146d2_28926674cute1_E,(_ZN47_INTERNAL_f7c7a556_9_kernel_cu_f3d146d2_28926674cuda3std3__45__cpo6cbeginE - _ZN47_INTERNAL_f7c7a556_9_kernel_cu_f3d146d2_28926674cute1_E)
_ZN47_INTERNAL_f7c7a556_9_kernel_cu_f3d146d2_28926674cute1_E:
	.zero		1
	.type		_ZN47_INTERNAL_f7c7a556_9_kernel_cu_f3d146d2_28926674cuda3std3__45__cpo6cbeginE,@object
	.size		_ZN47_INTERNAL_f7c7a556_9_kernel_cu_f3d146d2_28926674cuda3std3__45__cpo6cbeginE,(_ZN47_INTERNAL_f7c7a556_9_kernel_cu_f3d146d2_28926674cuda3std3__48in_placeE - _ZN47_INTERNAL_f7c7a556_9_kernel_cu_f3d146d2_28926674cuda3std3__45__cpo6cbeginE)
_ZN47_INTERNAL_f7c7a556_9_kernel_cu_f3d146d2_28926674cuda3std3__45__cpo6cbeginE:
	.zero		1
	.type		_ZN47_INTERNAL_f7c7a556_9_kernel_cu_f3d146d2_28926674cuda3std3__48in_placeE,@object
	.size		_ZN47_INTERNAL_f7c7a556_9_kernel_cu_f3d146d2_28926674cuda3std3__48in_placeE,(_ZN47_INTERNAL_f7c7a556_9_kernel_cu_f3d146d2_28926674cuda3std6ranges3__45__cpo9iter_moveE - _ZN47_INTERNAL_f7c7a556_9_kernel_cu_f3d146d2_28926674cuda3std3__48in_placeE)
_ZN47_INTERNAL_f7c7a556_9_kernel_cu_f3d146d2_28926674cuda3std3__48in_placeE:
	.zero		1
	.type		_ZN47_INTERNAL_f7c7a556_9_kernel_cu_f3d146d2_28926674cuda3std6ranges3__45__cpo9iter_moveE,@object
	.size		_ZN47_INTERNAL_f7c7a556_9_kernel_cu_f3d146d2_28926674cuda3std6ranges3__45__cpo9iter_moveE,(_ZN47_INTERNAL_f7c7a556_9_kernel_cu_f3d146d2_28926674cuda3std3__45__cpo5beginE - _ZN47_INTERNAL_f7c7a556_9_kernel_cu_f3d146d2_28926674cuda3std6ranges3__45__cpo9iter_moveE)
_ZN47_INTERNAL_f7c7a556_9_kernel_cu_f3d146d2_28926674cuda3std6ranges3__45__cpo9iter_moveE:
	.zero		1
	.type		_ZN47_INTERNAL_f7c7a556_9_kernel_cu_f3d146d2_28926674cuda3std3__45__cpo5beginE,@object
	.size		_ZN47_INTERNAL_f7c7a556_9_kernel_cu_f3d146d2_28926674cuda3std3__45__cpo5beginE,(_ZN47_INTERNAL_f7c7a556_9_kernel_cu_f3d146d2_28926674cuda3std3__449_GLOBAL__N__f7c7a556_9_kernel_cu_f3d146d2_28926676ignoreE - _ZN47_INTERNAL_f7c7a556_9_kernel_cu_f3d146d2_28926674cuda3std3__45__cpo5beginE)
_ZN47_INTERNAL_f7c7a556_9_kernel_cu_f3d146d2_28926674cuda3std3__45__cpo5beginE:
	.zero		1
	.type		_ZN47_INTERNAL_f7c7a556_9_kernel_cu_f3d146d2_28926674cuda3std3__449_GLOBAL__N__f7c7a556_9_kernel_cu_f3d146d2_28926676ignoreE,@object
	.size		_ZN47_INTERNAL_f7c7a556_9_kernel_cu_f3d146d2_28926674cuda3std3__449_GLOBAL__N__f7c7a556_9_kernel_cu_f3d146d2_28926676ignoreE,(_ZN47_INTERNAL_f7c7a556_9_kernel_cu_f3d146d2_28926674cute7productE - _ZN47_INTERNAL_f7c7a556_9_kernel_cu_f3d146d2_28926674cuda3std3__449_GLOBAL__N__f7c7a556_9_kernel_cu_f3d146d2_28926676ignoreE)
_ZN47_INTERNAL_f7c7a556_9_kernel_cu_f3d146d2_28926674cuda3std3__449_GLOBAL__N__f7c7a556_9_kernel_cu_f3d146d2_28926676ignoreE:
	.zero		1
	.type		_ZN47_INTERNAL_f7c7a556_9_kernel_cu_f3d146d2_28926674cute7productE,@object
	.size		_ZN47_INTERNAL_f7c7a556_9_kernel_cu_f3d146d2_28926674cute7productE,(_ZN47_INTERNAL_f7c7a556_9_kernel_cu_f3d146d2_28926674cuda3std3__45__cpo3endE - _ZN47_INTERNAL_f7c7a556_9_kernel_cu_f3d146d2_28926674cute7productE)
_ZN47_INTERNAL_f7c7a556_9_kernel_cu_f3d146d2_28926674cute7productE:
	.zero		1
	.type		_ZN47_INTERNAL_f7c7a556_9_kernel_cu_f3d146d2_28926674cuda3std3__45__cpo3endE,@object
	.size		_ZN47_INTERNAL_f7c7a556_9_kernel_cu_f3d146d2_28926674cuda3std3__45__cpo3endE,(_ZN47_INTERNAL_f7c7a556_9_kernel_cu_f3d146d2_28926674cuda3std3__419piecewise_constructE - _ZN47_INTERNAL_f7c7a556_9_kernel_cu_f3d146d2_28926674cuda3std3__45__cpo3endE)
_ZN47_INTERNAL_f7c7a556_9_kernel_cu_f3d146d2_28926674cuda3std3__45__cpo3endE:
	.zero		1
	.type		_ZN47_INTERNAL_f7c7a556_9_kernel_cu_f3d146d2_28926674cuda3std3__419piecewise_constructE,@object
	.size		_ZN47_INTERNAL_f7c7a556_9_kernel_cu_f3d146d2_28926674cuda3std3__419piecewise_constructE,(_ZN47_INTERNAL_f7c7a556_9_kernel_cu_f3d146d2_28926674cuda3std3__45__cpo4cendE - _ZN47_INTERNAL_f7c7a556_9_kernel_cu_f3d146d2_28926674cuda3std3__419piecewise_constructE)
_ZN47_INTERNAL_f7c7a556_9_kernel_cu_f3d146d2_28926674cuda3std3__419piecewise_constructE:
	.zero		1
	.type		_ZN47_INTERNAL_f7c7a556_9_kernel_cu_f3d146d2_28926674cuda3std3__45__cpo4cendE,@object
	.size		_ZN47_INTERNAL_f7c7a556_9_kernel_cu_f3d146d2_28926674cuda3std3__45__cpo4cendE,(_ZN47_INTERNAL_f7c7a556_9_kernel_cu_f3d146d2_28926674cuda3std6ranges3__45__cpo4swapE - _ZN47_INTERNAL_f7c7a556_9_kernel_cu_f3d146d2_28926674cuda3std3__45__cpo4cendE)
_ZN47_INTERNAL_f7c7a556_9_kernel_cu_f3d146d2_28926674cuda3std3__45__cpo4cendE:
	.zero		1
	.type		_ZN47_INTERNAL_f7c7a556_9_kernel_cu_f3d146d2_28926674cuda3std6ranges3__45__cpo4swapE,@object
	.size		_ZN47_INTERNAL_f7c7a556_9_kernel_cu_f3d146d2_28926674cuda3std6ranges3__45__cpo4swapE,(.L_10 - _ZN47_INTERNAL_f7c7a556_9_kernel_cu_f3d146d2_28926674cuda3std6ranges3__45__cpo4swapE)
_ZN47_INTERNAL_f7c7a556_9_kernel_cu_f3d146d2_28926674cuda3std6ranges3__45__cpo4swapE:
	.zero		1
.L_10:


//--------------------- .nv.constant0._ZN9deep_gemm24sm100_fp8_gemm_1d1d_implILN4cute4UMMA5MajorE0ELS3_0ELj0ELj4096ELj7168ELj128ELj224ELj128ELj64ELj128ELj128ELj64ELj4ELj128ELj128ELj1ELb0ELj149ELNS_8GemmTypeE1ELb0EN7cutlass10bfloat16_tENS_16EpilogueIdentityEEEvPijjj14CUtensorMap_stS9_S9_S9_S9_ --------------------------
	.section	.nv.constant0._ZN9deep_gemm24sm100_fp8_gemm_1d1d_implILN4cute4UMMA5MajorE0ELS3_0ELj0ELj4096ELj7168ELj128ELj224ELj128ELj64ELj128ELj128ELj64ELj4ELj128ELj128ELj1ELb0ELj149ELNS_8GemmTypeE1ELb0EN7cutlass10bfloat16_tENS_16EpilogueIdentityEEEvPijjj14CUtensorMap_stS9_S9_S9_S9_,"a",@progbits
	.sectionflags	@""
	.align	4
.nv.constant0._ZN9deep_gemm24sm100_fp8_gemm_1d1d_implILN4cute4UMMA5MajorE0ELS3_0ELj0ELj4096ELj7168ELj128ELj224ELj128ELj64ELj128ELj128ELj64ELj4ELj128ELj128ELj1ELb0ELj149ELNS_8GemmTypeE1ELb0EN7cutlass10bfloat16_tENS_16EpilogueIdentityEEEvPijjj14CUtensorMap_stS9_S9_S9_S9_:
	.zero		1600


//--------------------- SYMBOLS --------------------------

	.type		.nv.reservedSmem.offset0,@object
	.size		.nv.reservedSmem.offset0,0x4
	.type		.nv.reservedSmem.cap,@object
	.size		.nv.reservedSmem.cap,0x4
